//
// Generated by NVIDIA NVVM Compiler
//
// Compiler Build ID: CL-36424714
// Cuda compilation tools, release 13.0, V13.0.88
// Based on NVVM 20.0.0
//

.version 9.0
.target sm_100
.address_size 64

	// .globl	_Z11kernelNaivePfS_S_S_iii
// _ZZ9kernelOptPfS_S_S_iiiE4tile has been demoted
// _ZZ9kernelOptPfS_S_S_iiiE14kernel1_shared has been demoted
// _ZZ9kernelOptPfS_S_S_iiiE14kernel2_shared has been demoted

.visible .entry _Z11kernelNaivePfS_S_S_iii(
	.param .u64 .ptr .align 1 _Z11kernelNaivePfS_S_S_iii_param_0,
	.param .u64 .ptr .align 1 _Z11kernelNaivePfS_S_S_iii_param_1,
	.param .u64 .ptr .align 1 _Z11kernelNaivePfS_S_S_iii_param_2,
	.param .u64 .ptr .align 1 _Z11kernelNaivePfS_S_S_iii_param_3,
	.param .u32 _Z11kernelNaivePfS_S_S_iii_param_4,
	.param .u32 _Z11kernelNaivePfS_S_S_iii_param_5,
	.param .u32 _Z11kernelNaivePfS_S_S_iii_param_6
)
{
	.reg .pred 	%p<8>;
	.reg .b32 	%r<29>;
	.reg .b32 	%f<50>;
	.reg .b64 	%rd<16>;

	ld.param.u64 	%rd1, [_Z11kernelNaivePfS_S_S_iii_param_0];
	ld.param.u64 	%rd2, [_Z11kernelNaivePfS_S_S_iii_param_1];
	ld.param.u64 	%rd3, [_Z11kernelNaivePfS_S_S_iii_param_2];
	ld.param.u64 	%rd4, [_Z11kernelNaivePfS_S_S_iii_param_3];
	ld.param.u32 	%r7, [_Z11kernelNaivePfS_S_S_iii_param_4];
	ld.param.u32 	%r5, [_Z11kernelNaivePfS_S_S_iii_param_5];
	ld.param.u32 	%r6, [_Z11kernelNaivePfS_S_S_iii_param_6];
	mov.u32 	%r8, %tid.x;
	mov.u32 	%r9, %ctaid.x;
	mov.u32 	%r10, %ntid.x;
	mad.lo.s32 	%r1, %r9, %r10, %r8;
	mul.lo.s32 	%r2, %r6, %r5;
	mul.lo.s32 	%r11, %r2, %r7;
	setp.ge.s32 	%p1, %r1, %r11;
	@%p1 bra 	$L__BB0_3;
	rem.s32 	%r12, %r1, %r2;
	div.s32 	%r13, %r12, %r6;
	mul.lo.s32 	%r14, %r13, %r6;
	sub.s32 	%r15, %r12, %r14;
	add.s32 	%r16, %r5, -1;
	setp.ge.s32 	%p2, %r13, %r16;
	min.s32 	%r17, %r13, %r15;
	setp.lt.s32 	%p3, %r17, 1;
	add.s32 	%r18, %r6, -1;
	setp.ge.s32 	%p4, %r15, %r18;
	or.pred  	%p5, %p2, %p4;
	or.pred  	%p6, %p5, %p3;
	@%p6 bra 	$L__BB0_3;
	div.s32 	%r19, %r1, %r2;
	cvta.to.global.u64 	%rd5, %rd4;
	cvta.to.global.u64 	%rd6, %rd3;
	mad.lo.s32 	%r20, %r19, %r2, %r15;
	add.s32 	%r21, %r13, -1;
	mad.lo.s32 	%r22, %r21, %r6, %r20;
	add.s32 	%r23, %r22, -1;
	cvta.to.global.u64 	%rd7, %rd1;
	mul.wide.s32 	%rd8, %r23, 4;
	add.s64 	%rd9, %rd7, %rd8;
	ld.global.f32 	%f1, [%rd9];
	ld.global.f32 	%f2, [%rd6];
	fma.rn.f32 	%f3, %f1, %f2, 0f00000000;
	ld.global.f32 	%f4, [%rd5];
	fma.rn.f32 	%f5, %f1, %f4, 0f00000000;
	ld.global.f32 	%f6, [%rd9+4];
	ld.global.f32 	%f7, [%rd6+4];
	fma.rn.f32 	%f8, %f6, %f7, %f3;
	ld.global.f32 	%f9, [%rd5+4];
	fma.rn.f32 	%f10, %f6, %f9, %f5;
	ld.global.f32 	%f11, [%rd9+8];
	ld.global.f32 	%f12, [%rd6+8];
	fma.rn.f32 	%f13, %f11, %f12, %f8;
	ld.global.f32 	%f14, [%rd5+8];
	fma.rn.f32 	%f15, %f11, %f14, %f10;
	mul.wide.s32 	%rd10, %r6, 4;
	add.s64 	%rd11, %rd9, %rd10;
	ld.global.f32 	%f16, [%rd11];
	ld.global.f32 	%f17, [%rd6+12];
	fma.rn.f32 	%f18, %f16, %f17, %f13;
	ld.global.f32 	%f19, [%rd5+12];
	fma.rn.f32 	%f20, %f16, %f19, %f15;
	ld.global.f32 	%f21, [%rd11+4];
	ld.global.f32 	%f22, [%rd6+16];
	fma.rn.f32 	%f23, %f21, %f22, %f18;
	ld.global.f32 	%f24, [%rd5+16];
	fma.rn.f32 	%f25, %f21, %f24, %f20;
	ld.global.f32 	%f26, [%rd11+8];
	ld.global.f32 	%f27, [%rd6+20];
	fma.rn.f32 	%f28, %f26, %f27, %f23;
	ld.global.f32 	%f29, [%rd5+20];
	fma.rn.f32 	%f30, %f26, %f29, %f25;
	add.s64 	%rd12, %rd11, %rd10;
	ld.global.f32 	%f31, [%rd12];
	ld.global.f32 	%f32, [%rd6+24];
	fma.rn.f32 	%f33, %f31, %f32, %f28;
	ld.global.f32 	%f34, [%rd5+24];
	fma.rn.f32 	%f35, %f31, %f34, %f30;
	ld.global.f32 	%f36, [%rd12+4];
	ld.global.f32 	%f37, [%rd6+28];
	fma.rn.f32 	%f38, %f36, %f37, %f33;
	ld.global.f32 	%f39, [%rd5+28];
	fma.rn.f32 	%f40, %f36, %f39, %f35;
	ld.global.f32 	%f41, [%rd12+8];
	ld.global.f32 	%f42, [%rd6+32];
	fma.rn.f32 	%f43, %f41, %f42, %f38;
	ld.global.f32 	%f44, [%rd5+32];
	fma.rn.f32 	%f45, %f41, %f44, %f40;
	mul.f32 	%f46, %f45, %f45;
	fma.rn.f32 	%f47, %f43, %f43, %f46;
	sqrt.rn.f32 	%f48, %f47;
	setp.gt.f32 	%p7, %f48, 0f437F0000;
	selp.f32 	%f49, 0f437F0000, %f48, %p7;
	add.s32 	%r24, %r5, -2;
	add.s32 	%r25, %r6, -2;
	mad.lo.s32 	%r26, %r19, %r24, %r21;
	mad.lo.s32 	%r27, %r26, %r25, %r15;
	add.s32 	%r28, %r27, -1;
	cvta.to.global.u64 	%rd13, %rd2;
	mul.wide.s32 	%rd14, %r28, 4;
	add.s64 	%rd15, %rd13, %rd14;
	st.global.f32 	[%rd15], %f49;
$L__BB0_3:
	ret;

}
	// .globl	_Z9kernelOptPfS_S_S_iii
.visible .entry _Z9kernelOptPfS_S_S_iii(
	.param .u64 .ptr .align 1 _Z9kernelOptPfS_S_S_iii_param_0,
	.param .u64 .ptr .align 1 _Z9kernelOptPfS_S_S_iii_param_1,
	.param .u64 .ptr .align 1 _Z9kernelOptPfS_S_S_iii_param_2,
	.param .u64 .ptr .align 1 _Z9kernelOptPfS_S_S_iii_param_3,
	.param .u32 _Z9kernelOptPfS_S_S_iii_param_4,
	.param .u32 _Z9kernelOptPfS_S_S_iii_param_5,
	.param .u32 _Z9kernelOptPfS_S_S_iii_param_6
)
{
	.reg .pred 	%p<52>;
	.reg .b32 	%r<65>;
	.reg .b32 	%f<61>;
	.reg .b64 	%rd<20>;
	// demoted variable
	.shared .align 4 .b8 _ZZ9kernelOptPfS_S_S_iiiE4tile[1296];
	// demoted variable
	.shared .align 4 .b8 _ZZ9kernelOptPfS_S_S_iiiE14kernel1_shared[36];
	// demoted variable
	.shared .align 4 .b8 _ZZ9kernelOptPfS_S_S_iiiE14kernel2_shared[36];
	ld.param.u64 	%rd8, [_Z9kernelOptPfS_S_S_iii_param_0];
	ld.param.u64 	%rd5, [_Z9kernelOptPfS_S_S_iii_param_1];
	ld.param.u64 	%rd6, [_Z9kernelOptPfS_S_S_iii_param_2];
	ld.param.u64 	%rd7, [_Z9kernelOptPfS_S_S_iii_param_3];
	ld.param.u32 	%r20, [_Z9kernelOptPfS_S_S_iii_param_4];
	ld.param.u32 	%r18, [_Z9kernelOptPfS_S_S_iii_param_5];
	ld.param.u32 	%r19, [_Z9kernelOptPfS_S_S_iii_param_6];
	cvta.to.global.u64 	%rd1, %rd8;
	add.s32 	%r21, %r19, 15;
	shr.s32 	%r22, %r21, 31;
	shr.u32 	%r23, %r22, 28;
	add.s32 	%r24, %r21, %r23;
	shr.s32 	%r1, %r24, 4;
	add.s32 	%r25, %r18, 15;
	shr.s32 	%r26, %r25, 31;
	shr.u32 	%r27, %r26, 28;
	add.s32 	%r28, %r25, %r27;
	shr.s32 	%r29, %r28, 4;
	mul.lo.s32 	%r2, %r1, %r29;
	mov.u32 	%r3, %ctaid.x;
	div.s32 	%r4, %r3, %r2;
	setp.ge.s32 	%p1, %r4, %r20;
	@%p1 bra 	$L__BB1_24;
	rem.s32 	%r30, %r3, %r2;
	div.s32 	%r31, %r30, %r1;
	mul.lo.s32 	%r32, %r31, %r1;
	sub.s32 	%r33, %r30, %r32;
	mov.u32 	%r5, %tid.x;
	shr.u32 	%r6, %r5, 4;
	and.b32  	%r7, %r5, 15;
	shl.b32 	%r34, %r31, 4;
	add.s32 	%r8, %r34, %r6;
	shl.b32 	%r35, %r33, 4;
	or.b32  	%r9, %r35, %r7;
	setp.gt.u32 	%p2, %r5, 8;
	@%p2 bra 	$L__BB1_3;
	cvta.to.global.u64 	%rd9, %rd6;
	mul.wide.u32 	%rd10, %r5, 4;
	add.s64 	%rd11, %rd9, %rd10;
	ld.global.f32 	%f1, [%rd11];
	shl.b32 	%r36, %r5, 2;
	mov.u32 	%r37, _ZZ9kernelOptPfS_S_S_iiiE14kernel1_shared;
	add.s32 	%r38, %r37, %r36;
	st.shared.f32 	[%r38], %f1;
	cvta.to.global.u64 	%rd12, %rd7;
	add.s64 	%rd13, %rd12, %rd10;
	ld.global.f32 	%f2, [%rd13];
	mov.u32 	%r39, _ZZ9kernelOptPfS_S_S_iiiE14kernel2_shared;
	add.s32 	%r40, %r39, %r36;
	st.shared.f32 	[%r40], %f2;
$L__BB1_3:
	bar.sync 	0;
	mul.lo.s32 	%r41, %r19, %r18;
	mul.lo.s32 	%r10, %r41, %r4;
	setp.ge.s32 	%p3, %r8, %r18;
	setp.ge.s32 	%p4, %r9, %r19;
	mad.lo.s32 	%r43, %r8, %r19, %r10;
	add.s32 	%r44, %r43, %r9;
	mul.wide.s32 	%rd14, %r44, 4;
	add.s64 	%rd2, %rd1, %rd14;
	mov.u32 	%r45, _ZZ9kernelOptPfS_S_S_iiiE4tile;
	mad.lo.s32 	%r11, %r6, 72, %r45;
	add.s32 	%r12, %r11, 72;
	shl.b32 	%r46, %r7, 2;
	add.s32 	%r13, %r12, %r46;
	or.pred  	%p5, %p3, %p4;
	@%p5 bra 	$L__BB1_5;
	ld.global.f32 	%f3, [%rd2];
	st.shared.f32 	[%r13+4], %f3;
	bra.uni 	$L__BB1_6;
$L__BB1_5:
	mov.b32 	%r47, 0;
	st.shared.u32 	[%r13+4], %r47;
$L__BB1_6:
	setp.ne.s32 	%p6, %r7, 0;
	setp.eq.s32 	%p7, %r9, 0;
	or.pred  	%p8, %p6, %p7;
	@%p8 bra 	$L__BB1_8;
	ld.global.f32 	%f4, [%rd2+-4];
	st.shared.f32 	[%r12], %f4;
$L__BB1_8:
	setp.ne.s32 	%p9, %r7, 15;
	add.s32 	%r14, %r19, -1;
	setp.ge.s32 	%p10, %r9, %r14;
	or.pred  	%p11, %p9, %p10;
	@%p11 bra 	$L__BB1_10;
	ld.global.f32 	%f5, [%rd2+4];
	st.shared.f32 	[%r11+140], %f5;
$L__BB1_10:
	setp.gt.u32 	%p12, %r5, 15;
	setp.lt.s32 	%p13, %r8, 1;
	add.s32 	%r15, %r8, -1;
	add.s32 	%r16, %r9, %r10;
	mad.lo.s32 	%r50, %r15, %r19, %r16;
	mul.wide.s32 	%rd15, %r50, 4;
	add.s64 	%rd3, %rd1, %rd15;
	or.pred  	%p14, %p12, %p13;
	@%p14 bra 	$L__BB1_12;
	ld.global.f32 	%f6, [%rd3];
	st.shared.f32 	[%r13+-68], %f6;
$L__BB1_12:
	setp.ne.s32 	%p15, %r6, 15;
	add.s32 	%r17, %r18, -1;
	setp.ge.s32 	%p16, %r8, %r17;
	mad.lo.s32 	%r51, %r19, %r8, %r19;
	add.s32 	%r52, %r16, %r51;
	mul.wide.s32 	%rd16, %r52, 4;
	add.s64 	%rd4, %rd1, %rd16;
	or.pred  	%p17, %p15, %p16;
	@%p17 bra 	$L__BB1_14;
	ld.global.f32 	%f7, [%rd4];
	add.s32 	%r55, %r45, %r46;
	st.shared.f32 	[%r55+1228], %f7;
$L__BB1_14:
	setp.lt.s32 	%p18, %r8, 1;
	setp.eq.s32 	%p19, %r9, 0;
	setp.ne.s32 	%p20, %r5, 0;
	or.pred  	%p21, %p20, %p18;
	or.pred  	%p22, %p21, %p19;
	@%p22 bra 	$L__BB1_16;
	ld.global.f32 	%f8, [%rd3+-4];
	st.shared.f32 	[%r11], %f8;
$L__BB1_16:
	setp.lt.s32 	%p23, %r8, 1;
	setp.ge.s32 	%p24, %r9, %r14;
	setp.ne.s32 	%p25, %r5, 15;
	or.pred  	%p26, %p25, %p23;
	or.pred  	%p27, %p26, %p24;
	@%p27 bra 	$L__BB1_18;
	ld.global.f32 	%f10, [%rd3+4];
	st.shared.f32 	[%r11+68], %f10;
	bra.uni 	$L__BB1_20;
$L__BB1_18:
	setp.ge.s32 	%p28, %r8, %r17;
	setp.ne.s32 	%p29, %r6, 15;
	setp.eq.s32 	%p30, %r9, 0;
	setp.ne.s32 	%p31, %r7, 0;
	or.pred  	%p32, %p29, %p31;
	or.pred  	%p33, %p32, %p28;
	or.pred  	%p34, %p33, %p30;
	@%p34 bra 	$L__BB1_20;
	ld.global.f32 	%f9, [%rd4+-4];
	st.shared.f32 	[_ZZ9kernelOptPfS_S_S_iiiE4tile+1224], %f9;
$L__BB1_20:
	setp.ge.s32 	%p35, %r8, %r17;
	setp.ne.s32 	%p36, %r6, 15;
	setp.ge.s32 	%p37, %r9, %r14;
	setp.ne.s32 	%p38, %r7, 15;
	or.pred  	%p39, %p36, %p38;
	or.pred  	%p40, %p39, %p35;
	or.pred  	%p41, %p40, %p37;
	@%p41 bra 	$L__BB1_22;
	ld.global.f32 	%f11, [%rd4+4];
	st.shared.f32 	[_ZZ9kernelOptPfS_S_S_iiiE4tile+1292], %f11;
$L__BB1_22:
	setp.lt.s32 	%p42, %r8, %r17;
	setp.gt.s32 	%p43, %r8, 0;
	setp.lt.s32 	%p44, %r9, %r14;
	setp.ne.s32 	%p45, %r9, 0;
	bar.sync 	0;
	and.pred  	%p46, %p43, %p42;
	and.pred  	%p47, %p45, %p44;
	and.pred  	%p49, %p46, %p47;
	not.pred 	%p50, %p49;
	@%p50 bra 	$L__BB1_24;
	ld.shared.f32 	%f12, [%r13+-72];
	ld.shared.f32 	%f13, [_ZZ9kernelOptPfS_S_S_iiiE14kernel1_shared];
	fma.rn.f32 	%f14, %f12, %f13, 0f00000000;
	ld.shared.f32 	%f15, [_ZZ9kernelOptPfS_S_S_iiiE14kernel2_shared];
	fma.rn.f32 	%f16, %f12, %f15, 0f00000000;
	ld.shared.f32 	%f17, [%r13+-68];
	ld.shared.f32 	%f18, [_ZZ9kernelOptPfS_S_S_iiiE14kernel1_shared+4];
	fma.rn.f32 	%f19, %f17, %f18, %f14;
	ld.shared.f32 	%f20, [_ZZ9kernelOptPfS_S_S_iiiE14kernel2_shared+4];
	fma.rn.f32 	%f21, %f17, %f20, %f16;
	ld.shared.f32 	%f22, [%r13+-64];
	ld.shared.f32 	%f23, [_ZZ9kernelOptPfS_S_S_iiiE14kernel1_shared+8];
	fma.rn.f32 	%f24, %f22, %f23, %f19;
	ld.shared.f32 	%f25, [_ZZ9kernelOptPfS_S_S_iiiE14kernel2_shared+8];
	fma.rn.f32 	%f26, %f22, %f25, %f21;
	ld.shared.f32 	%f27, [%r13];
	ld.shared.f32 	%f28, [_ZZ9kernelOptPfS_S_S_iiiE14kernel1_shared+12];
	fma.rn.f32 	%f29, %f27, %f28, %f24;
	ld.shared.f32 	%f30, [_ZZ9kernelOptPfS_S_S_iiiE14kernel2_shared+12];
	fma.rn.f32 	%f31, %f27, %f30, %f26;
	ld.shared.f32 	%f32, [%r13+4];
	ld.shared.f32 	%f33, [_ZZ9kernelOptPfS_S_S_iiiE14kernel1_shared+16];
	fma.rn.f32 	%f34, %f32, %f33, %f29;
	ld.shared.f32 	%f35, [_ZZ9kernelOptPfS_S_S_iiiE14kernel2_shared+16];
	fma.rn.f32 	%f36, %f32, %f35, %f31;
	ld.shared.f32 	%f37, [%r13+8];
	ld.shared.f32 	%f38, [_ZZ9kernelOptPfS_S_S_iiiE14kernel1_shared+20];
	fma.rn.f32 	%f39, %f37, %f38, %f34;
	ld.shared.f32 	%f40, [_ZZ9kernelOptPfS_S_S_iiiE14kernel2_shared+20];
	fma.rn.f32 	%f41, %f37, %f40, %f36;
	ld.shared.f32 	%f42, [%r13+72];
	ld.shared.f32 	%f43, [_ZZ9kernelOptPfS_S_S_iiiE14kernel1_shared+24];
	fma.rn.f32 	%f44, %f42, %f43, %f39;
	ld.shared.f32 	%f45, [_ZZ9kernelOptPfS_S_S_iiiE14kernel2_shared+24];
	fma.rn.f32 	%f46, %f42, %f45, %f41;
	ld.shared.f32 	%f47, [%r13+76];
	ld.shared.f32 	%f48, [_ZZ9kernelOptPfS_S_S_iiiE14kernel1_shared+28];
	fma.rn.f32 	%f49, %f47, %f48, %f44;
	ld.shared.f32 	%f50, [_ZZ9kernelOptPfS_S_S_iiiE14kernel2_shared+28];
	fma.rn.f32 	%f51, %f47, %f50, %f46;
	ld.shared.f32 	%f52, [%r13+80];
	ld.shared.f32 	%f53, [_ZZ9kernelOptPfS_S_S_iiiE14kernel1_shared+32];
	fma.rn.f32 	%f54, %f52, %f53, %f49;
	ld.shared.f32 	%f55, [_ZZ9kernelOptPfS_S_S_iiiE14kernel2_shared+32];
	fma.rn.f32 	%f56, %f52, %f55, %f51;
	mul.f32 	%f57, %f56, %f56;
	fma.rn.f32 	%f58, %f54, %f54, %f57;
	sqrt.rn.f32 	%f59, %f58;
	setp.gt.f32 	%p51, %f59, 0f437F0000;
	selp.f32 	%f60, 0f437F0000, %f59, %p51;
	add.s32 	%r60, %r18, -2;
	add.s32 	%r61, %r19, -2;
	mad.lo.s32 	%r62, %r4, %r60, %r15;
	mad.lo.s32 	%r63, %r62, %r61, %r9;
	add.s32 	%r64, %r63, -1;
	cvta.to.global.u64 	%rd17, %rd5;
	mul.wide.s32 	%rd18, %r64, 4;
	add.s64 	%rd19, %rd17, %rd18;
	st.global.f32 	[%rd19], %f60;
$L__BB1_24:
	ret;

}


// ===== COMPILED SASS (sm_100) =====

	.target	sm_100

	.elftype	@"ET_EXEC"


//--------------------- .note.nv.tkinfo           --------------------------
	.section	.note.nv.tkinfo,"",@"SHT_NOTE"
	.sectionflags	@"SHF_NOTE_NV_TKINFO"
	.tkinfo
        /*0018*/ 	.word	0x00000002
        /*0030*/ 	.string	""
        /*0030*/ 	.string	"ptxas"
        /*0030*/ 	.string	"Cuda compilation tools, release 13.0, V13.0.88"
        /*0030*/ 	.string	"Build cuda_13.0.r13.0/compiler.36424714_0"
        /*0030*/ 	.string	"-arch sm_100 -m 64 "



//--------------------- .note.nv.cuinfo           --------------------------
	.section	.note.nv.cuinfo,"",@"SHT_NOTE"
	.sectionflags	@"SHF_NOTE_NV_CUINFO"
        /*0018*/ 	.short	0x0002
        /*001a*/ 	.short	0x0064
        /*001c*/ 	.short	0x0082
	.zero		2


//--------------------- .nv.info                  --------------------------
	.section	.nv.info,"",@"SHT_CUDA_INFO"
	.align	4


	//----- nvinfo : EIATTR_REGCOUNT
	.align		4
        /*0000*/ 	.byte	0x04, 0x2f
        /*0002*/ 	.short	(.L_1 - .L_0)
	.align		4
.L_0:
        /*0004*/ 	.word	index@(_Z11kernelNaivePfS_S_S_iii)
        /*0008*/ 	.word	0x00000020


	//----- nvinfo : EIATTR_FRAME_SIZE
	.align		4
.L_1:
        /*000c*/ 	.byte	0x04, 0x11
        /*000e*/ 	.short	(.L_3 - .L_2)
	.align		4
.L_2:
        /*0010*/ 	.word	index@($__internal_1_$__cuda_sm20_sqrt_rn_f32_slowpath)
        /*0014*/ 	.word	0x00000000


	//----- nvinfo : EIATTR_FRAME_SIZE
	.align		4
.L_3:
        /*0018*/ 	.byte	0x04, 0x11
        /*001a*/ 	.short	(.L_5 - .L_4)
	.align		4
.L_4:
        /*001c*/ 	.word	index@(_Z11kernelNaivePfS_S_S_iii)
        /*0020*/ 	.word	0x00000000


	//----- nvinfo : EIATTR_REGCOUNT
	.align		4
.L_5:
        /*0024*/ 	.byte	0x04, 0x2f
        /*0026*/ 	.short	(.L_7 - .L_6)
	.align		4
.L_6:
        /*0028*/ 	.word	index@(_Z9kernelOptPfS_S_S_iii)
        /*002c*/ 	.word	0x00000020


	//----- nvinfo : EIATTR_FRAME_SIZE
	.align		4
.L_7:
        /*0030*/ 	.byte	0x04, 0x11
        /*0032*/ 	.short	(.L_9 - .L_8)
	.align		4
.L_8:
        /*0034*/ 	.word	index@($__internal_0_$__cuda_sm20_sqrt_rn_f32_slowpath)
        /*0038*/ 	.word	0x00000000


	//----- nvinfo : EIATTR_FRAME_SIZE
	.align		4
.L_9:
        /*003c*/ 	.byte	0x04, 0x11
        /*003e*/ 	.short	(.L_11 - .L_10)
	.align		4
.L_10:
        /*0040*/ 	.word	index@(_Z9kernelOptPfS_S_S_iii)
        /*0044*/ 	.word	0x00000000


	//----- nvinfo : EIATTR_MIN_STACK_SIZE
	.align		4
.L_11:
        /*0048*/ 	.byte	0x04, 0x12
        /*004a*/ 	.short	(.L_13 - .L_12)
	.align		4
.L_12:
        /*004c*/ 	.word	index@(_Z9kernelOptPfS_S_S_iii)
        /*0050*/ 	.word	0x00000000


	//----- nvinfo : EIATTR_MIN_STACK_SIZE
	.align		4
.L_13:
        /*0054*/ 	.byte	0x04, 0x12
        /*0056*/ 	.short	(.L_15 - .L_14)
	.align		4
.L_14:
        /*0058*/ 	.word	index@(_Z11kernelNaivePfS_S_S_iii)
        /*005c*/ 	.word	0x00000000
.L_15:


//--------------------- .nv.compat                --------------------------
	.section	.nv.compat,"",@"SHT_CUDA_COMPAT_INFO"
	.align	4
        /*0000*/ 	.byte	0x02, 0x09, 0x00, 0x00, 0x02, 0x02, 0x01, 0x00, 0x02, 0x05, 0x05, 0x00, 0x03, 0x07, 0x01, 0x01
        /*0010*/ 	.byte	0x02, 0x03, 0x00, 0x00, 0x02, 0x06, 0x01, 0x00, 0x04, 0x0b, 0x08, 0x00, 0x01, 0x00, 0x00, 0x00
        /*0020*/ 	.byte	0x00, 0x00, 0x00, 0x00


//--------------------- .nv.info._Z9kernelOptPfS_S_S_iii --------------------------
	.section	.nv.info._Z9kernelOptPfS_S_S_iii,"",@"SHT_CUDA_INFO"
	.sectionflags	@""
	.align	4


	//----- nvinfo : EIATTR_CUDA_API_VERSION
	.align		4
        /*0000*/ 	.byte	0x04, 0x37
        /*0002*/ 	.short	(.L_17 - .L_16)
.L_16:
        /*0004*/ 	.word	0x00000082


	//----- nvinfo : EIATTR_KPARAM_INFO
	.align		4
.L_17:
        /*0008*/ 	.byte	0x04, 0x17
        /*000a*/ 	.short	(.L_19 - .L_18)
.L_18:
        /*000c*/ 	.word	0x00000000
        /*0010*/ 	.short	0x0006
        /*0012*/ 	.short	0x0028
        /*0014*/ 	.byte	0x00, 0xf0, 0x11, 0x00


	//----- nvinfo : EIATTR_KPARAM_INFO
	.align		4
.L_19:
        /*0018*/ 	.byte	0x04, 0x17
        /*001a*/ 	.short	(.L_21 - .L_20)
.L_20:
        /*001c*/ 	.word	0x00000000
        /*0020*/ 	.short	0x0005
        /*0022*/ 	.short	0x0024
        /*0024*/ 	.byte	0x00, 0xf0, 0x11, 0x00


	//----- nvinfo : EIATTR_KPARAM_INFO
	.align		4
.L_21:
        /*0028*/ 	.byte	0x04, 0x17
        /*002a*/ 	.short	(.L_23 - .L_22)
.L_22:
        /*002c*/ 	.word	0x00000000
        /*0030*/ 	.short	0x0004
        /*0032*/ 	.short	0x0020
        /*0034*/ 	.byte	0x00, 0xf0, 0x11, 0x00


	//----- nvinfo : EIATTR_KPARAM_INFO
	.align		4
.L_23:
        /*0038*/ 	.byte	0x04, 0x17
        /*003a*/ 	.short	(.L_25 - .L_24)
.L_24:
        /*003c*/ 	.word	0x00000000
        /*0040*/ 	.short	0x0003
        /*0042*/ 	.short	0x0018
        /*0044*/ 	.byte	0x00, 0xf5, 0x21, 0x00


	//----- nvinfo : EIATTR_KPARAM_INFO
	.align		4
.L_25:
        /*0048*/ 	.byte	0x04, 0x17
        /*004a*/ 	.short	(.L_27 - .L_26)
.L_26:
        /*004c*/ 	.word	0x00000000
        /*0050*/ 	.short	0x0002
        /*0052*/ 	.short	0x0010
        /*0054*/ 	.byte	0x00, 0xf5, 0x21, 0x00


	//----- nvinfo : EIATTR_KPARAM_INFO
	.align		4
.L_27:
        /*0058*/ 	.byte	0x04, 0x17
        /*005a*/ 	.short	(.L_29 - .L_28)
.L_28:
        /*005c*/ 	.word	0x00000000
        /*0060*/ 	.short	0x0001
        /*0062*/ 	.short	0x0008
        /*0064*/ 	.byte	0x00, 0xf5, 0x21, 0x00


	//----- nvinfo : EIATTR_KPARAM_INFO
	.align		4
.L_29:
        /*0068*/ 	.byte	0x04, 0x17
        /*006a*/ 	.short	(.L_31 - .L_30)
.L_30:
        /*006c*/ 	.word	0x00000000
        /*0070*/ 	.short	0x0000
        /*0072*/ 	.short	0x0000
        /*0074*/ 	.byte	0x00, 0xf5, 0x21, 0x00


	//----- nvinfo : EIATTR_SPARSE_MMA_MASK
	.align		4
.L_31:
        /*0078*/ 	.byte	0x03, 0x50
        /*007a*/ 	.short	0x0000


	//----- nvinfo : EIATTR_MAXREG_COUNT
	.align		4
        /*007c*/ 	.byte	0x03, 0x1b
        /*007e*/ 	.short	0x00ff


	//----- nvinfo : EIATTR_NUM_BARRIERS
	.align		4
        /*0080*/ 	.byte	0x02, 0x4c
        /*0082*/ 	.byte	0x01
	.zero		1


	//----- nvinfo : EIATTR_MERCURY_ISA_VERSION
	.align		4
        /*0084*/ 	.byte	0x03, 0x5f
        /*0086*/ 	.short	0x0101


	//----- nvinfo : EIATTR_VRC_CTA_INIT_COUNT
	.align		4
        /*0088*/ 	.byte	0x02, 0x4a
	.zero		1
	.zero		1


	//----- nvinfo : EIATTR_EXIT_INSTR_OFFSETS
	.align		4
        /*008c*/ 	.byte	0x04, 0x1c
        /*008e*/ 	.short	(.L_33 - .L_32)


	//   ....[0]....
.L_32:
        /*0090*/ 	.word	0x00000280


	//   ....[1]....
        /*0094*/ 	.word	0x00000a90


	//   ....[2]....
        /*0098*/ 	.word	0x00000e40


	//----- nvinfo : EIATTR_CRS_STACK_SIZE
	.align		4
.L_33:
        /*009c*/ 	.byte	0x04, 0x1e
        /*009e*/ 	.short	(.L_35 - .L_34)
.L_34:
        /*00a0*/ 	.word	0x00000000


	//----- nvinfo : EIATTR_CBANK_PARAM_SIZE
	.align		4
.L_35:
        /*00a4*/ 	.byte	0x03, 0x19
        /*00a6*/ 	.short	0x002c


	//----- nvinfo : EIATTR_PARAM_CBANK
	.align		4
        /*00a8*/ 	.byte	0x04, 0x0a
        /*00aa*/ 	.short	(.L_37 - .L_36)
	.align		4
.L_36:
        /*00ac*/ 	.word	index@(.nv.constant0._Z9kernelOptPfS_S_S_iii)
        /*00b0*/ 	.short	0x0380
        /*00b2*/ 	.short	0x002c


	//----- nvinfo : EIATTR_SW_WAR
	.align		4
.L_37:
        /*00b4*/ 	.byte	0x04, 0x36
        /*00b6*/ 	.short	(.L_39 - .L_38)
.L_38:
        /*00b8*/ 	.word	0x00000008
.L_39:


//--------------------- .nv.info._Z11kernelNaivePfS_S_S_iii --------------------------
	.section	.nv.info._Z11kernelNaivePfS_S_S_iii,"",@"SHT_CUDA_INFO"
	.sectionflags	@""
	.align	4


	//----- nvinfo : EIATTR_CUDA_API_VERSION
	.align		4
        /*0000*/ 	.byte	0x04, 0x37
        /*0002*/ 	.short	(.L_41 - .L_40)
.L_40:
        /*0004*/ 	.word	0x00000082


	//----- nvinfo : EIATTR_KPARAM_INFO
	.align		4
.L_41:
        /*0008*/ 	.byte	0x04, 0x17
        /*000a*/ 	.short	(.L_43 - .L_42)
.L_42:
        /*000c*/ 	.word	0x00000000
        /*0010*/ 	.short	0x0006
        /*0012*/ 	.short	0x0028
        /*0014*/ 	.byte	0x00, 0xf0, 0x11, 0x00


	//----- nvinfo : EIATTR_KPARAM_INFO
	.align		4
.L_43:
        /*0018*/ 	.byte	0x04, 0x17
        /*001a*/ 	.short	(.L_45 - .L_44)
.L_44:
        /*001c*/ 	.word	0x00000000
        /*0020*/ 	.short	0x0005
        /*0022*/ 	.short	0x0024
        /*0024*/ 	.byte	0x00, 0xf0, 0x11, 0x00


	//----- nvinfo : EIATTR_KPARAM_INFO
	.align		4
.L_45:
        /*0028*/ 	.byte	0x04, 0x17
        /*002a*/ 	.short	(.L_47 - .L_46)
.L_46:
        /*002c*/ 	.word	0x00000000
        /*0030*/ 	.short	0x0004
        /*0032*/ 	.short	0x0020
        /*0034*/ 	.byte	0x00, 0xf0, 0x11, 0x00


	//----- nvinfo : EIATTR_KPARAM_INFO
	.align		4
.L_47:
        /*0038*/ 	.byte	0x04, 0x17
        /*003a*/ 	.short	(.L_49 - .L_48)
.L_48:
        /*003c*/ 	.word	0x00000000
        /*0040*/ 	.short	0x0003
        /*0042*/ 	.short	0x0018
        /*0044*/ 	.byte	0x00, 0xf5, 0x21, 0x00


	//----- nvinfo : EIATTR_KPARAM_INFO
	.align		4
.L_49:
        /*0048*/ 	.byte	0x04, 0x17
        /*004a*/ 	.short	(.L_51 - .L_50)
.L_50:
        /*004c*/ 	.word	0x00000000
        /*0050*/ 	.short	0x0002
        /*0052*/ 	.short	0x0010
        /*0054*/ 	.byte	0x00, 0xf5, 0x21, 0x00


	//----- nvinfo : EIATTR_KPARAM_INFO
	.align		4
.L_51:
        /*0058*/ 	.byte	0x04, 0x17
        /*005a*/ 	.short	(.L_53 - .L_52)
.L_52:
        /*005c*/ 	.word	0x00000000
        /*0060*/ 	.short	0x0001
        /*0062*/ 	.short	0x0008
        /*0064*/ 	.byte	0x00, 0xf5, 0x21, 0x00


	//----- nvinfo : EIATTR_KPARAM_INFO
	.align		4
.L_53:
        /*0068*/ 	.byte	0x04, 0x17
        /*006a*/ 	.short	(.L_55 - .L_54)
.L_54:
        /*006c*/ 	.word	0x00000000
        /*0070*/ 	.short	0x0000
        /*0072*/ 	.short	0x0000
        /*0074*/ 	.byte	0x00, 0xf5, 0x21, 0x00


	//----- nvinfo : EIATTR_SPARSE_MMA_MASK
	.align		4
.L_55:
        /*0078*/ 	.byte	0x03, 0x50
        /*007a*/ 	.short	0x0000


	//----- nvinfo : EIATTR_MAXREG_COUNT
	.align		4
        /*007c*/ 	.byte	0x03, 0x1b
        /*007e*/ 	.short	0x00ff


	//----- nvinfo : EIATTR_MERCURY_ISA_VERSION
	.align		4
        /*0080*/ 	.byte	0x03, 0x5f
        /*0082*/ 	.short	0x0101


	//----- nvinfo : EIATTR_VRC_CTA_INIT_COUNT
	.align		4
        /*0084*/ 	.byte	0x02, 0x4a
	.zero		1
	.zero		1


	//----- nvinfo : EIATTR_EXIT_INSTR_OFFSETS
	.align		4
        /*0088*/ 	.byte	0x04, 0x1c
        /*008a*/ 	.short	(.L_57 - .L_56)


	//   ....[0]....
.L_56:
        /*008c*/ 	.word	0x000000a0


	//   ....[1]....
        /*0090*/ 	.word	0x00000450


	//   ....[2]....
        /*0094*/ 	.word	0x00000a10


	//----- nvinfo : EIATTR_CRS_STACK_SIZE
	.align		4
.L_57:
        /*0098*/ 	.byte	0x04, 0x1e
        /*009a*/ 	.short	(.L_59 - .L_58)
.L_58:
        /*009c*/ 	.word	0x00000000


	//----- nvinfo : EIATTR_CBANK_PARAM_SIZE
	.align		4
.L_59:
        /*00a0*/ 	.byte	0x03, 0x19
        /*00a2*/ 	.short	0x002c


	//----- nvinfo : EIATTR_PARAM_CBANK
	.align		4
        /*00a4*/ 	.byte	0x04, 0x0a
        /*00a6*/ 	.short	(.L_61 - .L_60)
	.align		4
.L_60:
        /*00a8*/ 	.word	index@(.nv.constant0._Z11kernelNaivePfS_S_S_iii)
        /*00ac*/ 	.short	0x0380
        /*00ae*/ 	.short	0x002c


	//----- nvinfo : EIATTR_SW_WAR
	.align		4
.L_61:
        /*00b0*/ 	.byte	0x04, 0x36
        /*00b2*/ 	.short	(.L_63 - .L_62)
.L_62:
        /*00b4*/ 	.word	0x00000008
.L_63:


//--------------------- .nv.callgraph             --------------------------
	.section	.nv.callgraph,"",@"SHT_CUDA_CALLGRAPH"
	.align	4
	.sectionentsize	8
	.align		4
        /*0000*/ 	.word	0x00000000
	.align		4
        /*0004*/ 	.word	0xffffffff
	.align		4
        /*0008*/ 	.word	0x00000000
	.align		4
        /*000c*/ 	.word	0xfffffffe
	.align		4
        /*0010*/ 	.word	0x00000000
	.align		4
        /*0014*/ 	.word	0xfffffffd
	.align		4
        /*0018*/ 	.word	0x00000000
	.align		4
        /*001c*/ 	.word	0xfffffffc


//--------------------- .text._Z9kernelOptPfS_S_S_iii --------------------------
	.section	.text._Z9kernelOptPfS_S_S_iii,"ax",@progbits
	.align	128
        .global         _Z9kernelOptPfS_S_S_iii
        .type           _Z9kernelOptPfS_S_S_iii,@function
        .size           _Z9kernelOptPfS_S_S_iii,(.L_x_12 - _Z9kernelOptPfS_S_S_iii)
        .other          _Z9kernelOptPfS_S_S_iii,@"STO_CUDA_ENTRY STV_DEFAULT"
_Z9kernelOptPfS_S_S_iii:
.text._Z9kernelOptPfS_S_S_iii:
[----:B------:R-:W-:Y:S08]  /*0000*/  LDC R1, c[0x0][0x37c] ;  /* 0x0000df00ff017b82 */ /* 0x000ff00000000800 */
[----:B------:R-:W0:Y:S01]  /*0010*/  LDC R0, c[0x0][0x3a8] ;  /* 0x0000ea00ff007b82 */ /* 0x000e220000000800 */
[----:B------:R-:W1:Y:S01]  /*0020*/  LDCU UR6, c[0x0][0x3a4] ;  /* 0x00007480ff0677ac */ /* 0x000e620008000800 */
[----:B------:R-:W2:Y:S01]  /*0030*/  S2R R5, SR_CTAID.X ;  /* 0x0000000000057919 */ /* 0x000ea20000002500 */
[----:B-1----:R-:W-:-:S04]  /*0040*/  UIADD3 UR4, UPT, UPT, UR6, 0xf, URZ ;  /* 0x0000000f06047890 */ /* 0x002fc8000fffe0ff */
[----:B------:R-:W-:Y:S01]  /*0050*/  USHF.R.S32.HI UR5, URZ, 0x1f, UR4 ;  /* 0x0000001fff057899 */ /* 0x000fe20008011404 */
[----:B0-----:R-:W-:-:S03]  /*0060*/  VIADD R2, R0, 0xf ;  /* 0x0000000f00027836 */ /* 0x001fc60000000000 */
[----:B------:R-:W-:Y:S02]  /*0070*/  ULEA.HI UR5, UR5, UR4, URZ, 0x4 ;  /* 0x0000000405057291 */ /* 0x000fe4000f8f20ff */
[----:B------:R-:W-:Y:S01]  /*0080*/  SHF.R.S32.HI R3, RZ, 0x1f, R2 ;  /* 0x0000001fff037819 */ /* 0x000fe20000011402 */
[----:B------:R-:W0:Y:S03]  /*0090*/  LDCU UR4, c[0x0][0x3a0] ;  /* 0x00007400ff0477ac */ /* 0x000e260008000800 */
[----:B------:R-:W-:Y:S01]  /*00a0*/  LEA.HI R3, R3, R2, RZ, 0x4 ;  /* 0x0000000203037211 */ /* 0x000fe200078f20ff */
[----:B------:R-:W-:Y:S01]  /*00b0*/  USHF.R.S32.HI UR5, URZ, 0x4, UR5 ;  /* 0x00000004ff057899 */ /* 0x000fe20008011405 */
[----:B--2---:R-:W-:Y:S02]  /*00c0*/  IABS R10, R5 ;  /* 0x00000005000a7213 */ /* 0x004fe40000000000 */
[----:B------:R-:W-:-:S05]  /*00d0*/  SHF.R.S32.HI R3, RZ, 0x4, R3 ;  /* 0x00000004ff037819 */ /* 0x000fca0000011403 */
[----:B------:R-:W-:-:S05]  /*00e0*/  IMAD R2, R3, UR5, RZ ;  /* 0x0000000503027c24 */ /* 0x000fca000f8e02ff */
[-C--:B------:R-:W-:Y:S02]  /*00f0*/  IABS R4, R2.reuse ;  /* 0x0000000200047213 */ /* 0x080fe40000000000 */
[----:B------:R-:W-:Y:S02]  /*0100*/  IABS R11, R2 ;  /* 0x00000002000b7213 */ /* 0x000fe40000000000 */
[----:B------:R-:W1:Y:S03]  /*0110*/  I2F.RP R8, R4 ;  /* 0x0000000400087306 */ /* 0x000e660000209400 */
[----:B------:R-:W-:-:S05]  /*0120*/  IMAD.MOV R13, RZ, RZ, -R11 ;  /* 0x000000ffff0d7224 */ /* 0x000fca00078e0a0b */
[----:B-1----:R-:W1:Y:S02]  /*0130*/  MUFU.RCP R8, R8 ;  /* 0x0000000800087308 */ /* 0x002e640000001000 */
[----:B-1----:R-:W-:-:S06]  /*0140*/  VIADD R6, R8, 0xffffffe ;  /* 0x0ffffffe08067836 */ /* 0x002fcc0000000000 */
[----:B------:R1:W2:Y:S02]  /*0150*/  F2I.FTZ.U32.TRUNC.NTZ R7, R6 ;  /* 0x0000000600077305 */ /* 0x0002a4000021f000 */
[----:B-1----:R-:W-:Y:S01]  /*0160*/  IMAD.MOV.U32 R6, RZ, RZ, RZ ;  /* 0x000000ffff067224 */ /* 0x002fe200078e00ff */
[----:B--2---:R-:W-:-:S05]  /*0170*/  IADD3 R9, PT, PT, RZ, -R7, RZ ;  /* 0x80000007ff097210 */ /* 0x004fca0007ffe0ff */
[----:B------:R-:W-:-:S04]  /*0180*/  IMAD R9, R9, R4, RZ ;  /* 0x0000000409097224 */ /* 0x000fc800078e02ff */
[----:B------:R-:W-:Y:S01]  /*0190*/  IMAD.HI.U32 R7, R7, R9, R6 ;  /* 0x0000000907077227 */ /* 0x000fe200078e0006 */
[----:B------:R-:W-:-:S04]  /*01a0*/  LOP3.LUT R6, R5, R2, RZ, 0x3c, !PT ;  /* 0x0000000205067212 */ /* 0x000fc800078e3cff */
[----:B------:R-:W-:Y:S01]  /*01b0*/  ISETP.GE.AND P2, PT, R6, RZ, PT ;  /* 0x000000ff0600720c */ /* 0x000fe20003f46270 */
[----:B------:R-:W-:Y:S01]  /*01c0*/  IMAD.HI.U32 R7, R7, R10, RZ ;  /* 0x0000000a07077227 */ /* 0x000fe200078e00ff */
[----:B------:R-:W-:-:S03]  /*01d0*/  LOP3.LUT R6, RZ, R2, RZ, 0x33, !PT ;  /* 0x00000002ff067212 */ /* 0x000fc600078e33ff */
[----:B------:R-:W-:-:S05]  /*01e0*/  IMAD R13, R7, R13, R10 ;  /* 0x0000000d070d7224 */ /* 0x000fca00078e020a */
[----:B------:R-:W-:-:S13]  /*01f0*/  ISETP.GT.U32.AND P1, PT, R4, R13, PT ;  /* 0x0000000d0400720c */ /* 0x000fda0003f24070 */
[-C--:B------:R-:W-:Y:S01]  /*0200*/  @!P1 IADD3 R13, PT, PT, R13, -R4.reuse, RZ ;  /* 0x800000040d0d9210 */ /* 0x080fe20007ffe0ff */
[----:B------:R-:W-:Y:S01]  /*0210*/  @!P1 VIADD R7, R7, 0x1 ;  /* 0x0000000107079836 */ /* 0x000fe20000000000 */
[----:B------:R-:W-:Y:S02]  /*0220*/  ISETP.NE.AND P1, PT, R2, RZ, PT ;  /* 0x000000ff0200720c */ /* 0x000fe40003f25270 */
[----:B------:R-:W-:-:S13]  /*0230*/  ISETP.GE.U32.AND P0, PT, R13, R4, PT ;  /* 0x000000040d00720c */ /* 0x000fda0003f06070 */
[----:B------:R-:W-:-:S05]  /*0240*/  @P0 VIADD R7, R7, 0x1 ;  /* 0x0000000107070836 */ /* 0x000fca0000000000 */
[----:B------:R-:W-:-:S04]  /*0250*/  @!P2 IADD3 R7, PT, PT, -R7, RZ, RZ ;  /* 0x000000ff0707a210 */ /* 0x000fc80007ffe1ff */
[----:B------:R-:W-:-:S04]  /*0260*/  SEL R2, R6, R7, !P1 ;  /* 0x0000000706027207 */ /* 0x000fc80004800000 */
[----:B0-----:R-:W-:-:S13]  /*0270*/  ISETP.GE.AND P0, PT, R2, UR4, PT ;  /* 0x0000000402007c0c */ /* 0x001fda000bf06270 */
[----:B------:R-:W-:Y:S05]  /*0280*/  @P0 EXIT ;  /* 0x000000000000094d */ /* 0x000fea0003800000 */
[----:B------:R-:W0:Y:S01]  /*0290*/  S2R R8, SR_TID.X ;  /* 0x0000000000087919 */ /* 0x000e220000002100 */
[----:B------:R-:W1:Y:S01]  /*02a0*/  LDC.64 R14, c[0x0][0x390] ;  /* 0x0000e400ff0e7b82 */ /* 0x000e620000000a00 */
[----:B------:R-:W2:Y:S07]  /*02b0*/  LDCU.64 UR8, c[0x0][0x358] ;  /* 0x00006b00ff0877ac */ /* 0x000eae0008000a00 */
[----:B------:R-:W3:Y:S01]  /*02c0*/  LDC.64 R16, c[0x0][0x398] ;  /* 0x0000e600ff107b82 */ /* 0x000ee20000000a00 */
[----:B0-----:R-:W-:-:S13]  /*02d0*/  ISETP.GT.U32.AND P0, PT, R8, 0x8, PT ;  /* 0x000000080800780c */ /* 0x001fda0003f04070 */
[----:B-1----:R-:W-:-:S04]  /*02e0*/  @!P0 IMAD.WIDE.U32 R14, R8, 0x4, R14 ;  /* 0x00000004080e8825 */ /* 0x002fc800078e000e */
[----:B---3--:R-:W-:Y:S01]  /*02f0*/  @!P0 IMAD.WIDE.U32 R16, R8, 0x4, R16 ;  /* 0x0000000408108825 */ /* 0x008fe200078e0010 */
[----:B--2---:R-:W2:Y:S04]  /*0300*/  @!P0 LDG.E R9, desc[UR8][R14.64] ;  /* 0x000000080e098981 */ /* 0x004ea8000c1e1900 */
[----:B------:R0:W3:Y:S01]  /*0310*/  @!P0 LDG.E R10, desc[UR8][R16.64] ;  /* 0x00000008100a8981 */ /* 0x0000e2000c1e1900 */
[----:B------:R-:W-:Y:S02]  /*0320*/  IABS R11, R3 ;  /* 0x00000003000b7213 */ /* 0x000fe40000000000 */
[----:B------:R-:W-:Y:S01]  /*0330*/  ISETP.GE.AND P3, PT, R5, RZ, PT ;  /* 0x000000ff0500720c */ /* 0x000fe20003f66270 */
[----:B------:R-:W1:Y:S01]  /*0340*/  S2R R22, SR_CgaCtaId ;  /* 0x0000000000167919 */ /* 0x000e620000008800 */
[----:B------:R-:W4:Y:S01]  /*0350*/  I2F.RP R12, R11 ;  /* 0x0000000b000c7306 */ /* 0x000f220000209400 */
[----:B------:R-:W-:Y:S01]  /*0360*/  ISETP.GT.U32.AND P2, PT, R4, R13, PT ;  /* 0x0000000d0400720c */ /* 0x000fe20003f44070 */
[----:B------:R-:W-:Y:S01]  /*0370*/  IMAD.IADD R4, R13, 0x1, -R4 ;  /* 0x000000010d047824 */ /* 0x000fe200078e0a04 */
[----:B0-----:R-:W-:-:S04]  /*0380*/  MOV R17, 0x400 ;  /* 0x0000040000117802 */ /* 0x001fc80000000f00 */
[----:B------:R-:W-:Y:S01]  /*0390*/  SEL R13, R4, R13, !P2 ;  /* 0x0000000d040d7207 */ /* 0x000fe20005000000 */
[----:B------:R-:W-:-:S04]  /*03a0*/  @!P0 VIADD R19, R17, 0x534 ;  /* 0x0000053411138836 */ /* 0x000fc80000000000 */
[----:B------:R-:W-:Y:S01]  /*03b0*/  @!P3 IMAD.MOV R13, RZ, RZ, -R13 ;  /* 0x000000ffff0db224 */ /* 0x000fe200078e0a0d */
[----:B----4-:R-:W0:Y:S04]  /*03c0*/  MUFU.RCP R12, R12 ;  /* 0x0000000c000c7308 */ /* 0x010e280000001000 */
[----:B------:R-:W-:Y:S01]  /*03d0*/  SEL R14, R6, R13, !P1 ;  /* 0x0000000d060e7207 */ /* 0x000fe20004800000 */
[----:B------:R-:W-:Y:S01]  /*03e0*/  IMAD.MOV.U32 R6, RZ, RZ, RZ ;  /* 0x000000ffff067224 */ /* 0x000fe200078e00ff */
[----:B------:R-:W-:Y:S02]  /*03f0*/  SHF.R.U32.HI R13, RZ, 0x4, R8 ;  /* 0x00000004ff0d7819 */ /* 0x000fe40000011608 */
[----:B-1----:R-:W-:Y:S01]  /*0400*/  @!P0 LEA R19, R22, R19, 0x18 ;  /* 0x0000001316138211 */ /* 0x002fe200078ec0ff */
[----:B0-----:R-:W-:Y:S01]  /*0410*/  VIADD R7, R12, 0xffffffe ;  /* 0x0ffffffe0c077836 */ /* 0x001fe20000000000 */
[----:B------:R-:W-:-:S02]  /*0420*/  IABS R12, R3 ;  /* 0x00000003000c7213 */ /* 0x000fc40000000000 */
[----:B------:R-:W-:Y:S02]  /*0430*/  @!P0 LEA R19, R8, R19, 0x2 ;  /* 0x0000001308138211 */ /* 0x000fe400078e10ff */
[----:B------:R-:W-:Y:S01]  /*0440*/  IADD3 R12, PT, PT, RZ, -R12, RZ ;  /* 0x8000000cff0c7210 */ /* 0x000fe20007ffe0ff */
[----:B------:R-:W0:Y:S02]  /*0450*/  F2I.FTZ.U32.TRUNC.NTZ R7, R7 ;  /* 0x0000000700077305 */ /* 0x000e24000021f000 */
[----:B0-----:R-:W-:-:S05]  /*0460*/  IADD3 R4, PT, PT, RZ, -R7, RZ ;  /* 0x80000007ff047210 */ /* 0x001fca0007ffe0ff */
[----:B------:R-:W-:Y:S01]  /*0470*/  IMAD R5, R4, R11, RZ ;  /* 0x0000000b04057224 */ /* 0x000fe200078e02ff */
[----:B------:R-:W-:-:S03]  /*0480*/  IABS R4, R14 ;  /* 0x0000000e00047213 */ /* 0x000fc60000000000 */
[----:B------:R-:W-:-:S04]  /*0490*/  IMAD.HI.U32 R6, R7, R5, R6 ;  /* 0x0000000507067227 */ /* 0x000fc800078e0006 */
[----:B------:R-:W-:Y:S02]  /*04a0*/  IMAD.MOV.U32 R5, RZ, RZ, R4 ;  /* 0x000000ffff057224 */ /* 0x000fe400078e0004 */
[----:B------:R-:W-:Y:S02]  /*04b0*/  IMAD.MOV.U32 R4, RZ, RZ, R12 ;  /* 0x000000ffff047224 */ /* 0x000fe400078e000c */
[----:B------:R-:W-:-:S04]  /*04c0*/  IMAD.HI.U32 R6, R6, R5, RZ ;  /* 0x0000000506067227 */ /* 0x000fc800078e00ff */
[----:B------:R-:W-:Y:S02]  /*04d0*/  IMAD R4, R6, R4, R5 ;  /* 0x0000000406047224 */ /* 0x000fe400078e0205 */
[----:B------:R-:W-:-:S03]  /*04e0*/  IMAD R7, R0, UR6, RZ ;  /* 0x0000000600077c24 */ /* 0x000fc6000f8e02ff */
[----:B------:R-:W-:Y:S01]  /*04f0*/  ISETP.GT.U32.AND P2, PT, R11, R4, PT ;  /* 0x000000040b00720c */ /* 0x000fe20003f44070 */
[----:B------:R-:W-:Y:S02]  /*0500*/  IMAD R16, R2, R7, RZ ;  /* 0x0000000702107224 */ /* 0x000fe400078e02ff */
[----:B------:R-:W-:-:S05]  /*0510*/  @!P0 VIADD R7, R17, 0x510 ;  /* 0x0000051011078836 */ /* 0x000fca0000000000 */
[----:B------:R-:W-:-:S05]  /*0520*/  @!P0 LEA R7, R22, R7, 0x18 ;  /* 0x0000000716078211 */ /* 0x000fca00078ec0ff */
[-C--:B------:R-:W-:Y:S01]  /*0530*/  @!P2 IADD3 R4, PT, PT, R4, -R11.reuse, RZ ;  /* 0x8000000b0404a210 */ /* 0x080fe20007ffe0ff */
[----:B------:R-:W-:Y:S01]  /*0540*/  @!P2 VIADD R6, R6, 0x1 ;  /* 0x000000010606a836 */ /* 0x000fe20000000000 */
[----:B------:R-:W-:Y:S02]  /*0550*/  ISETP.NE.AND P2, PT, R3, RZ, PT ;  /* 0x000000ff0300720c */ /* 0x000fe40003f45270 */
[----:B------:R-:W-:Y:S02]  /*0560*/  ISETP.GE.U32.AND P1, PT, R4, R11, PT ;  /* 0x0000000b0400720c */ /* 0x000fe40003f26070 */
[----:B------:R-:W-:Y:S02]  /*0570*/  LOP3.LUT R4, R14, R3, RZ, 0x3c, !PT ;  /* 0x000000030e047212 */ /* 0x000fe400078e3cff */
[----:B------:R-:W-:Y:S02]  /*0580*/  LOP3.LUT R11, R8, 0xf, RZ, 0xc0, !PT ;  /* 0x0000000f080b7812 */ /* 0x000fe400078ec0ff */
[----:B------:R-:W-:-:S02]  /*0590*/  ISETP.GE.AND P3, PT, R4, RZ, PT ;  /* 0x000000ff0400720c */ /* 0x000fc40003f66270 */
[----:B------:R-:W0:Y:S05]  /*05a0*/  LDC.64 R4, c[0x0][0x380] ;  /* 0x0000e000ff047b82 */ /* 0x000e2a0000000a00 */
[----:B------:R-:W-:-:S06]  /*05b0*/  @P1 VIADD R6, R6, 0x1 ;  /* 0x0000000106061836 */ /* 0x000fcc0000000000 */
[----:B------:R-:W-:Y:S02]  /*05c0*/  @!P3 IADD3 R6, PT, PT, -R6, RZ, RZ ;  /* 0x000000ff0606b210 */ /* 0x000fe40007ffe1ff */
[----:B------:R-:W-:-:S04]  /*05d0*/  @!P2 LOP3.LUT R6, RZ, R3, RZ, 0x33, !PT ;  /* 0x00000003ff06a212 */ /* 0x000fc800078e33ff */
[----:B------:R-:W-:Y:S01]  /*05e0*/  LEA R15, R6, R13, 0x4 ;  /* 0x0000000d060f7211 */ /* 0x000fe200078e20ff */
[----:B------:R-:W-:-:S04]  /*05f0*/  IMAD.MOV R12, RZ, RZ, -R6 ;  /* 0x000000ffff0c7224 */ /* 0x000fc800078e0a06 */
[----:B------:R-:W-:Y:S02]  /*0600*/  IMAD R12, R3, R12, R14 ;  /* 0x0000000c030c7224 */ /* 0x000fe400078e020e */
[----:B------:R-:W-:Y:S02]  /*0610*/  @!P0 IMAD R14, R8, 0x4, R7 ;  /* 0x00000004080e8824 */ /* 0x000fe400078e0207 */
[----:B------:R-:W-:Y:S02]  /*0620*/  IMAD R3, R12, 0x10, R11 ;  /* 0x000000100c037824 */ /* 0x000fe400078e020b */
[----:B------:R-:W-:-:S03]  /*0630*/  IMAD R6, R15, R0, R16 ;  /* 0x000000000f067224 */ /* 0x000fc600078e0210 */
[C---:B------:R-:W-:Y:S02]  /*0640*/  ISETP.GE.AND P4, PT, R3.reuse, R0, PT ;  /* 0x000000000300720c */ /* 0x040fe40003f86270 */
[----:B------:R-:W-:Y:S02]  /*0650*/  IADD3 R21, PT, PT, R3, R6, RZ ;  /* 0x0000000603157210 */ /* 0x000fe40007ffe0ff */
[----:B------:R-:W-:-:S03]  /*0660*/  ISETP.GE.OR P4, PT, R15, UR6, P4 ;  /* 0x000000060f007c0c */ /* 0x000fc6000a786670 */
[----:B0-----:R-:W-:Y:S01]  /*0670*/  IMAD.WIDE R6, R21, 0x4, R4 ;  /* 0x0000000415067825 */ /* 0x001fe200078e0204 */
[----:B--2---:R0:W-:Y:S04]  /*0680*/  @!P0 STS [R14], R9 ;  /* 0x000000090e008388 */ /* 0x0041e80000000800 */
[----:B---3--:R1:W-:Y:S01]  /*0690*/  @!P0 STS [R19], R10 ;  /* 0x0000000a13008388 */ /* 0x0083e20000000800 */
[----:B------:R-:W-:Y:S06]  /*06a0*/  BAR.SYNC.DEFER_BLOCKING 0x0 ;  /* 0x0000000000007b1d */ /* 0x000fec0000010000 */
[----:B------:R-:W2:Y:S01]  /*06b0*/  @!P4 LDG.E R23, desc[UR8][R6.64] ;  /* 0x000000080617c981 */ /* 0x000ea2000c1e1900 */
[C---:B------:R-:W-:Y:S01]  /*06c0*/  ISETP.GE.AND P1, PT, R15.reuse, 0x1, PT ;  /* 0x000000010f00780c */ /* 0x040fe20003f26270 */
[----:B------:R-:W-:Y:S01]  /*06d0*/  VIADD R21, R15, 0xffffffff ;  /* 0xffffffff0f157836 */ /* 0x000fe20000000000 */
[----:B------:R-:W-:Y:S01]  /*06e0*/  LEA R22, R22, R17, 0x18 ;  /* 0x0000001116167211 */ /* 0x000fe200078ec0ff */
[----:B------:R-:W-:Y:S01]  /*06f0*/  UIADD3 UR4, UPT, UPT, UR6, -0x1, URZ ;  /* 0xffffffff06047890 */ /* 0x000fe2000fffe0ff */
[----:B------:R-:W-:-:S02]  /*0700*/  ISETP.GT.U32.OR P6, PT, R8, 0xf, !P1 ;  /* 0x0000000f0800780c */ /* 0x000fc40004fc4470 */
[C---:B------:R-:W-:Y:S01]  /*0710*/  ISETP.NE.OR P2, PT, R8.reuse, RZ, !P1 ;  /* 0x000000ff0800720c */ /* 0x040fe20004f45670 */
[----:B------:R-:W-:Y:S01]  /*0720*/  IMAD R12, R13, 0x48, R22 ;  /* 0x000000480d0c7824 */ /* 0x000fe200078e0216 */
[----:B------:R-:W-:Y:S01]  /*0730*/  ISETP.NE.OR P1, PT, R8, 0xf, !P1 ;  /* 0x0000000f0800780c */ /* 0x000fe20004f25670 */
[----:B------:R-:W-:Y:S01]  /*0740*/  IMAD R8, R15, R0, R0 ;  /* 0x000000000f087224 */ /* 0x000fe200078e0200 */
[----:B0-----:R-:W-:Y:S01]  /*0750*/  IADD3 R9, PT, PT, R3, R16, RZ ;  /* 0x0000001003097210 */ /* 0x001fe20007ffe0ff */
[C---:B------:R-:W-:Y:S01]  /*0760*/  IMAD R20, R11.reuse, 0x4, R12 ;  /* 0x000000040b147824 */ /* 0x040fe200078e020c */
[----:B------:R-:W-:Y:S02]  /*0770*/  ISETP.NE.AND P5, PT, R11, 0xf, PT ;  /* 0x0000000f0b00780c */ /* 0x000fe40003fa5270 */
[----:B------:R-:W-:Y:S01]  /*0780*/  IADD3 R17, PT, PT, R9, R8, RZ ;  /* 0x0000000809117210 */ /* 0x000fe20007ffe0ff */
[----:B------:R-:W-:Y:S01]  /*0790*/  IMAD R9, R21, R0, R9 ;  /* 0x0000000015097224 */ /* 0x000fe200078e0209 */
[----:B------:R-:W-:Y:S01]  /*07a0*/  ISETP.NE.OR P5, PT, R13, 0xf, P5 ;  /* 0x0000000f0d00780c */ /* 0x000fe20002fa5670 */
[----:B------:R-:W-:Y:S01]  /*07b0*/  VIADD R0, R0, 0xffffffff ;  /* 0xffffffff00007836 */ /* 0x000fe20000000000 */
[----:B------:R-:W-:Y:S01]  /*07c0*/  ISETP.NE.AND P0, PT, R3, RZ, PT ;  /* 0x000000ff0300720c */ /* 0x000fe20003f05270 */
[----:B------:R-:W-:Y:S01]  /*07d0*/  IMAD.WIDE R8, R9, 0x4, R4 ;  /* 0x0000000409087825 */ /* 0x000fe200078e0204 */
[----:B------:R-:W-:-:S02]  /*07e0*/  ISETP.GE.OR P5, PT, R15, UR4, P5 ;  /* 0x000000040f007c0c */ /* 0x000fc4000afa6670 */
[-C--:B------:R-:W-:Y:S01]  /*07f0*/  ISETP.GE.AND P3, PT, R3, R0.reuse, PT ;  /* 0x000000000300720c */ /* 0x080fe20003f66270 */
[----:B------:R-:W-:Y:S01]  /*0800*/  IMAD.WIDE R4, R17, 0x4, R4 ;  /* 0x0000000411047825 */ /* 0x000fe200078e0204 */
[C---:B------:R-:W-:Y:S02]  /*0810*/  ISETP.NE.OR P0, PT, R11.reuse, RZ, !P0 ;  /* 0x000000ff0b00720c */ /* 0x040fe40004705670 */
[----:B------:R-:W-:Y:S02]  /*0820*/  ISETP.NE.OR P3, PT, R11, 0xf, P3 ;  /* 0x0000000f0b00780c */ /* 0x000fe40001f65670 */
[C---:B------:R-:W-:Y:S02]  /*0830*/  ISETP.EQ.OR P2, PT, R3.reuse, RZ, P2 ;  /* 0x000000ff0300720c */ /* 0x040fe40001742670 */
[CC--:B------:R-:W-:Y:S02]  /*0840*/  ISETP.GE.OR P1, PT, R3.reuse, R0.reuse, P1 ;  /* 0x000000000300720c */ /* 0x0c0fe40000f26670 */
[----:B------:R-:W-:-:S05]  /*0850*/  ISETP.GE.OR P5, PT, R3, R0, P5 ;  /* 0x000000000300720c */ /* 0x000fca0002fa6670 */
[----:B------:R-:W3:Y:S04]  /*0860*/  @!P0 LDG.E R17, desc[UR8][R6.64+-0x4] ;  /* 0xfffffc0806118981 */ /* 0x000ee8000c1e1900 */
[----:B-1----:R-:W4:Y:S04]  /*0870*/  @!P3 LDG.E R19, desc[UR8][R6.64+0x4] ;  /* 0x000004080613b981 */ /* 0x002f28000c1e1900 */
[----:B------:R-:W5:Y:S04]  /*0880*/  @!P2 LDG.E R27, desc[UR8][R8.64+-0x4] ;  /* 0xfffffc08081ba981 */ /* 0x000f68000c1e1900 */
[----:B------:R-:W5:Y:S04]  /*0890*/  @!P1 LDG.E R29, desc[UR8][R8.64+0x4] ;  /* 0x00000408081d9981 */ /* 0x000f68000c1e1900 */
[----:B------:R-:W5:Y:S04]  /*08a0*/  @!P5 LDG.E R14, desc[UR8][R4.64+0x4] ;  /* 0x00000408040ed981 */ /* 0x000f68000c1e1900 */
[----:B--2---:R0:W-:Y:S04]  /*08b0*/  @!P4 STS [R20+0x4c], R23 ;  /* 0x00004c171400c388 */ /* 0x0041e80000000800 */
[----:B------:R1:W-:Y:S01]  /*08c0*/  @P4 STS [R20+0x4c], RZ ;  /* 0x00004cff14004388 */ /* 0x0003e20000000800 */
[----:B------:R-:W-:-:S04]  /*08d0*/  ISETP.GE.AND P4, PT, R15, UR4, PT ;  /* 0x000000040f007c0c */ /* 0x000fc8000bf86270 */
[----:B------:R-:W-:Y:S01]  /*08e0*/  ISETP.NE.OR P4, PT, R13, 0xf, P4 ;  /* 0x0000000f0d00780c */ /* 0x000fe20002785670 */
[----:B0-----:R-:W2:-:S12]  /*08f0*/  @!P6 LDG.E R23, desc[UR8][R8.64] ;  /* 0x000000080817e981 */ /* 0x001e98000c1e1900 */
[----:B------:R-:W5:Y:S01]  /*0900*/  @!P4 LDG.E R10, desc[UR8][R4.64] ;  /* 0x00000008040ac981 */ /* 0x000f62000c1e1900 */
[----:B------:R-:W-:-:S03]  /*0910*/  @!P4 LEA R25, R11, R22, 0x2 ;  /* 0x000000160b19c211 */ /* 0x000fc600078e10ff */
[----:B---3--:R1:W-:Y:S04]  /*0920*/  @!P0 STS [R12+0x48], R17 ;  /* 0x000048110c008388 */ /* 0x0083e80000000800 */
[----:B----4-:R1:W-:Y:S01]  /*0930*/  @!P3 STS [R12+0x8c], R19 ;  /* 0x00008c130c00b388 */ /* 0x0103e20000000800 */
[C---:B------:R-:W-:Y:S01]  /*0940*/  ISETP.GE.AND P0, PT, R15.reuse, UR4, PT ;  /* 0x000000040f007c0c */ /* 0x040fe2000bf06270 */
[----:B------:R-:W-:Y:S03]  /*0950*/  BSSY.RECONVERGENT B0, `(.L_x_0) ;  /* 0x0000012000007945 */ /* 0x000fe60003800200 */
[----:B------:R-:W-:Y:S01]  /*0960*/  ISETP.GT.AND P0, PT, R15, RZ, !P0 ;  /* 0x000000ff0f00720c */ /* 0x000fe20004704270 */
[----:B--2---:R1:W-:Y:S04]  /*0970*/  @!P6 STS [R20+0x4], R23 ;  /* 0x000004171400e388 */ /* 0x0043e80000000800 */
[----:B-----5:R1:W-:Y:S04]  /*0980*/  @!P4 STS [R25+0x4cc], R10 ;  /* 0x0004cc0a1900c388 */ /* 0x0203e80000000800 */
[----:B------:R1:W-:Y:S04]  /*0990*/  @!P2 STS [R12], R27 ;  /* 0x0000001b0c00a388 */ /* 0x0003e80000000800 */
[----:B------:R1:W-:Y:S04]  /*09a0*/  @!P1 STS [R12+0x44], R29 ;  /* 0x0000441d0c009388 */ /* 0x0003e80000000800 */
[----:B------:R1:W-:Y:S01]  /*09b0*/  @!P5 STS [R22+0x50c], R14 ;  /* 0x00050c0e1600d388 */ /* 0x0003e20000000800 */
[----:B------:R-:W-:-:S04]  /*09c0*/  ISETP.GE.AND P2, PT, R3, R0, PT ;  /* 0x000000000300720c */ /* 0x000fc80003f46270 */
[----:B------:R-:W-:-:S04]  /*09d0*/  ISETP.NE.AND P2, PT, R3, RZ, !P2 ;  /* 0x000000ff0300720c */ /* 0x000fc80005745270 */
[----:B------:R-:W-:Y:S01]  /*09e0*/  PLOP3.LUT P2, PT, P0, P2, PT, 0x80, 0x8 ;  /* 0x000000000008781c */ /* 0x000fe20000745070 */
[----:B-1----:R-:W-:-:S12]  /*09f0*/  @!P1 BRA `(.L_x_1) ;  /* 0x00000000001c9947 */ /* 0x002fd80003800000 */
[----:B------:R-:W-:-:S04]  /*0a00*/  ISETP.NE.AND P0, PT, R11, RZ, PT ;  /* 0x000000ff0b00720c */ /* 0x000fc80003f05270 */
[----:B------:R-:W-:-:S04]  /*0a10*/  ISETP.NE.OR P0, PT, R13, 0xf, P0 ;  /* 0x0000000f0d00780c */ /* 0x000fc80000705670 */
[----:B------:R-:W-:-:S04]  /*0a20*/  ISETP.GE.OR P0, PT, R15, UR4, P0 ;  /* 0x000000040f007c0c */ /* 0x000fc80008706670 */
[----:B------:R-:W-:-:S13]  /*0a30*/  ISETP.EQ.OR P0, PT, R3, RZ, P0 ;  /* 0x000000ff0300720c */ /* 0x000fda0000702670 */
[----:B------:R-:W-:Y:S05]  /*0a40*/  @P0 BRA `(.L_x_1) ;  /* 0x0000000000080947 */ /* 0x000fea0003800000 */
[----:B------:R-:W2:Y:S04]  /*0a50*/  LDG.E R5, desc[UR8][R4.64+-0x4] ;  /* 0xfffffc0804057981 */ /* 0x000ea8000c1e1900 */
[----:B--2---:R0:W-:Y:S02]  /*0a60*/  STS [R22+0x4c8], R5 ;  /* 0x0004c80516007388 */ /* 0x0041e40000000800 */
.L_x_1:
[----:B------:R-:W-:Y:S05]  /*0a70*/  BSYNC.RECONVERGENT B0 ;  /* 0x0000000000007941 */ /* 0x000fea0003800200 */
.L_x_0:
[----:B------:R-:W-:Y:S06]  /*0a80*/  BAR.SYNC.DEFER_BLOCKING 0x0 ;  /* 0x0000000000007b1d */ /* 0x000fec0000010000 */
[----:B------:R-:W-:Y:S05]  /*0a90*/  @!P2 EXIT ;  /* 0x000000000000a94d */ /* 0x000fea0003800000 */
[----:B------:R-:W-:Y:S01]  /*0aa0*/  LDS R0, [R20] ;  /* 0x0000000014007984 */ /* 0x000fe20000000800 */
[----:B------:R-:W-:Y:S03]  /*0ab0*/  BSSY.RECONVERGENT B0, `(.L_x_2) ;  /* 0x000002d000007945 */ /* 0x000fe60003800200 */
[----:B0-----:R-:W0:Y:S04]  /*0ac0*/  LDS.128 R4, [R22+0x510] ;  /* 0x0005100016047984 */ /* 0x001e280000000c00 */
[----:B------:R-:W1:Y:S04]  /*0ad0*/  LDS.128 R8, [R22+0x530] ;  /* 0x0005300016087984 */ /* 0x000e680000000c00 */
[----:B------:R-:W2:Y:S04]  /*0ae0*/  LDS R26, [R20+0x4] ;  /* 0x00000400141a7984 */ /* 0x000ea80000000800 */
[----:B------:R-:W3:Y:S04]  /*0af0*/  LDS R23, [R20+0x8] ;  /* 0x0000080014177984 */ /* 0x000ee80000000800 */
[----:B------:R-:W4:Y:S04]  /*0b00*/  LDS R24, [R20+0x48] ;  /* 0x0000480014187984 */ /* 0x000f280000000800 */
[----:B------:R-:W5:Y:S04]  /*0b10*/  LDS.128 R12, [R22+0x540] ;  /* 0x00054000160c7984 */ /* 0x000f680000000c00 */
[----:B------:R-:W5:Y:S04]  /*0b20*/  LDS R25, [R20+0x4c] ;  /* 0x00004c0014197984 */ /* 0x000f680000000800 */
[----:B------:R-:W5:Y:S01]  /*0b30*/  LDS.128 R16, [R22+0x520] ;  /* 0x0005200016107984 */ /* 0x000f620000000c00 */
[C---:B0-----:R-:W-:Y:S01]  /*0b40*/  FFMA R27, R0.reuse, R4, RZ ;  /* 0x00000004001b7223 */ /* 0x041fe200000000ff */
[----:B-1----:R-:W-:-:S02]  /*0b50*/  FFMA R9, R0, R9, RZ ;  /* 0x0000000900097223 */ /* 0x002fc400000000ff */
[----:B------:R-:W0:Y:S02]  /*0b60*/  LDS R0, [R20+0x50] ;  /* 0x0000500014007984 */ /* 0x000e240000000800 */
[C---:B--2---:R-:W-:Y:S01]  /*0b70*/  FFMA R28, R26.reuse, R10, R9 ;  /* 0x0000000a1a1c7223 */ /* 0x044fe20000000009 */
[----:B------:R-:W-:Y:S01]  /*0b80*/  FFMA R27, R26, R5, R27 ;  /* 0x000000051a1b7223 */ /* 0x000fe2000000001b */
[----:B------:R-:W1:Y:S02]  /*0b90*/  LDS R10, [R20+0x90] ;  /* 0x00009000140a7984 */ /* 0x000e640000000800 */
[C---:B---3--:R-:W-:Y:S01]  /*0ba0*/  FFMA R11, R23.reuse, R11, R28 ;  /* 0x0000000b170b7223 */ /* 0x048fe2000000001c */
[----:B------:R-:W-:Y:S01]  /*0bb0*/  FFMA R6, R23, R6, R27 ;  /* 0x0000000617067223 */ /* 0x000fe2000000001b */
[----:B------:R-:W2:Y:S03]  /*0bc0*/  LDS R9, [R20+0x94] ;  /* 0x0000940014097984 */ /* 0x000ea60000000800 */
[C---:B----4-:R-:W-:Y:S01]  /*0bd0*/  FFMA R7, R24.reuse, R7, R6 ;  /* 0x0000000718077223 */ /* 0x050fe20000000006 */
[----:B------:R-:W3:Y:S01]  /*0be0*/  LDS.64 R4, [R22+0x550] ;  /* 0x0005500016047984 */ /* 0x000ee20000000a00 */
[----:B-----5:R-:W-:-:S03]  /*0bf0*/  FFMA R12, R24, R12, R11 ;  /* 0x0000000c180c7223 */ /* 0x020fc6000000000b */
[----:B------:R-:W4:Y:S01]  /*0c00*/  LDS R26, [R20+0x98] ;  /* 0x00009800141a7984 */ /* 0x000f220000000800 */
[C---:B------:R-:W-:Y:S01]  /*0c10*/  FFMA R13, R25.reuse, R13, R12 ;  /* 0x0000000d190d7223 */ /* 0x040fe2000000000c */
[----:B------:R-:W-:-:S03]  /*0c20*/  FFMA R16, R25, R16, R7 ;  /* 0x0000001019107223 */ /* 0x000fc60000000007 */
[C---:B0-----:R-:W-:Y:S01]  /*0c30*/  FFMA R13, R0.reuse, R14, R13 ;  /* 0x0000000e000d7223 */ /* 0x041fe2000000000d */
[----:B------:R-:W-:-:S03]  /*0c40*/  FFMA R17, R0, R17, R16 ;  /* 0x0000001100117223 */ /* 0x000fc60000000010 */
[C---:B-1----:R-:W-:Y:S01]  /*0c50*/  FFMA R0, R10.reuse, R15, R13 ;  /* 0x0000000f0a007223 */ /* 0x042fe2000000000d */
[----:B------:R-:W-:-:S04]  /*0c60*/  FFMA R18, R10, R18, R17 ;  /* 0x000000120a127223 */ /* 0x000fc80000000011 */
[C---:B--2---:R-:W-:Y:S01]  /*0c70*/  FFMA R19, R9.reuse, R19, R18 ;  /* 0x0000001309137223 */ /* 0x044fe20000000012 */
[----:B---3--:R-:W-:-:S04]  /*0c80*/  FFMA R7, R9, R4, R0 ;  /* 0x0000000409077223 */ /* 0x008fc80000000000 */
[C---:B----4-:R-:W-:Y:S01]  /*0c90*/  FFMA R5, R26.reuse, R5, R7 ;  /* 0x000000051a057223 */ /* 0x050fe20000000007 */
[----:B------:R-:W-:-:S03]  /*0ca0*/  FFMA R8, R26, R8, R19 ;  /* 0x000000081a087223 */ /* 0x000fc60000000013 */
[----:B------:R-:W-:-:S04]  /*0cb0*/  FMUL R5, R5, R5 ;  /* 0x0000000505057220 */ /* 0x000fc80000400000 */
[----:B------:R-:W-:-:S04]  /*0cc0*/  FFMA R0, R8, R8, R5 ;  /* 0x0000000808007223 */ /* 0x000fc80000000005 */
[----:B------:R-:W-:Y:S01]  /*0cd0*/  VIADD R4, R0, 0xf3000000 ;  /* 0xf300000000047836 */ /* 0x000fe20000000000 */
[----:B------:R0:W1:Y:S04]  /*0ce0*/  MUFU.RSQ R5, R0 ;  /* 0x0000000000057308 */ /* 0x0000680000001400 */
[----:B------:R-:W-:-:S13]  /*0cf0*/  ISETP.GT.U32.AND P0, PT, R4, 0x727fffff, PT ;  /* 0x727fffff0400780c */ /* 0x000fda0003f04070 */
[----:B01----:R-:W-:Y:S05]  /*0d00*/  @!P0 BRA `(.L_x_3) ;  /* 0x00000000000c8947 */ /* 0x003fea0003800000 */
[----:B------:R-:W-:-:S07]  /*0d10*/  MOV R9, 0xd30 ;  /* 0x00000d3000097802 */ /* 0x000fce0000000f00 */
[----:B------:R-:W-:Y:S05]  /*0d20*/  CALL.REL.NOINC `($__internal_0_$__cuda_sm20_sqrt_rn_f32_slowpath) ;  /* 0x0000000000487944 */ /* 0x000fea0003c00000 */
[----:B------:R-:W-:Y:S05]  /*0d30*/  BRA `(.L_x_4) ;  /* 0x0000000000107947 */ /* 0x000fea0003800000 */
.L_x_3:
[----:B------:R-:W-:Y:S01]  /*0d40*/  FMUL.FTZ R7, R0, R5 ;  /* 0x0000000500077220 */ /* 0x000fe20000410000 */
[----:B------:R-:W-:-:S03]  /*0d50*/  FMUL.FTZ R5, R5, 0.5 ;  /* 0x3f00000005057820 */ /* 0x000fc60000410000 */
[----:B------:R-:W-:-:S04]  /*0d60*/  FFMA R0, -R7, R7, R0 ;  /* 0x0000000707007223 */ /* 0x000fc80000000100 */
[----:B------:R-:W-:-:S07]  /*0d70*/  FFMA R0, R0, R5, R7 ;  /* 0x0000000500007223 */ /* 0x000fce0000000007 */
.L_x_4:
[----:B------:R-:W-:Y:S05]  /*0d80*/  BSYNC.RECONVERGENT B0 ;  /* 0x0000000000007941 */ /* 0x000fea0003800200 */
.L_x_2:
[----:B------:R-:W0:Y:S01]  /*0d90*/  LDCU UR4, c[0x0][0x3a4] ;  /* 0x00007480ff0477ac */ /* 0x000e220008000800 */
[----:B------:R-:W1:Y:S01]  /*0da0*/  LDC.64 R4, c[0x0][0x388] ;  /* 0x0000e200ff047b82 */ /* 0x000e620000000a00 */
[----:B------:R-:W-:Y:S01]  /*0db0*/  FMNMX.NAN R7, R0, 255, PT ;  /* 0x437f000000077809 */ /* 0x000fe20003820000 */
[----:B------:R-:W2:Y:S01]  /*0dc0*/  LDCU UR5, c[0x0][0x3a8] ;  /* 0x00007500ff0577ac */ /* 0x000ea20008000800 */
[----:B0-----:R-:W-:Y:S02]  /*0dd0*/  UIADD3 UR4, UPT, UPT, UR4, -0x2, URZ ;  /* 0xfffffffe04047890 */ /* 0x001fe4000fffe0ff */
[----:B--2---:R-:W-:-:S04]  /*0de0*/  UIADD3 UR5, UPT, UPT, UR5, -0x2, URZ ;  /* 0xfffffffe05057890 */ /* 0x004fc8000fffe0ff */
[----:B------:R-:W-:-:S04]  /*0df0*/  IMAD R2, R2, UR4, R21 ;  /* 0x0000000402027c24 */ /* 0x000fc8000f8e0215 */
[----:B------:R-:W-:-:S05]  /*0e00*/  IMAD R2, R2, UR5, R3 ;  /* 0x0000000502027c24 */ /* 0x000fca000f8e0203 */
[----:B------:R-:W-:-:S05]  /*0e10*/  IADD3 R3, PT, PT, R2, -0x1, RZ ;  /* 0xffffffff02037810 */ /* 0x000fca0007ffe0ff */
[----:B-1----:R-:W-:-:S05]  /*0e20*/  IMAD.WIDE R2, R3, 0x4, R4 ;  /* 0x0000000403027825 */ /* 0x002fca00078e0204 */
[----:B------:R-:W-:Y:S01]  /*0e30*/  STG.E desc[UR8][R2.64], R7 ;  /* 0x0000000702007986 */ /* 0x000fe2000c101908 */
[----:B------:R-:W-:Y:S05]  /*0e40*/  EXIT ;  /* 0x000000000000794d */ /* 0x000fea0003800000 */
        .weak           $__internal_0_$__cuda_sm20_sqrt_rn_f32_slowpath
        .type           $__internal_0_$__cuda_sm20_sqrt_rn_f32_slowpath,@function
        .size           $__internal_0_$__cuda_sm20_sqrt_rn_f32_slowpath,(.L_x_12 - $__internal_0_$__cuda_sm20_sqrt_rn_f32_slowpath)
$__internal_0_$__cuda_sm20_sqrt_rn_f32_slowpath:
[----:B------:R-:W-:-:S13]  /*0e50*/  LOP3.LUT P0, RZ, R0, 0x7fffffff, RZ, 0xc0, !PT ;  /* 0x7fffffff00ff7812 */ /* 0x000fda000780c0ff */
[----:B------:R-:W-:Y:S01]  /*0e60*/  @!P0 IMAD.MOV.U32 R4, RZ, RZ, R0 ;  /* 0x000000ffff048224 */ /* 0x000fe200078e0000 */
[----:B------:R-:W-:Y:S06]  /*0e70*/  @!P0 BRA `(.L_x_5) ;  /* 0x0000000000408947 */ /* 0x000fec0003800000 */
[----:B------:R-:W-:-:S13]  /*0e80*/  FSETP.GEU.FTZ.AND P0, PT, R0, RZ, PT ;  /* 0x000000ff0000720b */ /* 0x000fda0003f1e000 */
[----:B------:R-:W-:Y:S01]  /*0e90*/  @!P0 MOV R4, 0x7fffffff ;  /* 0x7fffffff00048802 */ /* 0x000fe20000000f00 */
[----:B------:R-:W-:Y:S06]  /*0ea0*/  @!P0 BRA `(.L_x_5) ;  /* 0x0000000000348947 */ /* 0x000fec0003800000 */
[----:B------:R-:W-:-:S13]  /*0eb0*/  FSETP.GTU.FTZ.AND P0, PT, |R0|, +INF , PT ;  /* 0x7f8000000000780b */ /* 0x000fda0003f1c200 */
[----:B------:R-:W-:Y:S01]  /*0ec0*/  @P0 FADD.FTZ R4, R0, 1 ;  /* 0x3f80000000040421 */ /* 0x000fe20000010000 */
[----:B------:R-:W-:Y:S06]  /*0ed0*/  @P0 BRA `(.L_x_5) ;  /* 0x0000000000280947 */ /* 0x000fec0003800000 */
[----:B------:R-:W-:-:S13]  /*0ee0*/  FSETP.NEU.FTZ.AND P0, PT, |R0|, +INF , PT ;  /* 0x7f8000000000780b */ /* 0x000fda0003f1d200 */
[----:B------:R-:W-:-:S04]  /*0ef0*/  @P0 FFMA R5, R0, 1.84467440737095516160e+19, RZ ;  /* 0x5f80000000050823 */ /* 0x000fc800000000ff */
[----:B------:R-:W0:Y:S02]  /*0f00*/  @P0 MUFU.RSQ R4, R5 ;  /* 0x0000000500040308 */ /* 0x000e240000001400 */
[----:B0-----:R-:W-:Y:S01]  /*0f10*/  @P0 FMUL.FTZ R6, R5, R4 ;  /* 0x0000000405060220 */ /* 0x001fe20000410000 */
[----:B------:R-:W-:Y:S01]  /*0f20*/  @P0 FMUL.FTZ R8, R4, 0.5 ;  /* 0x3f00000004080820 */ /* 0x000fe20000410000 */
[----:B------:R-:W-:Y:S02]  /*0f30*/  @!P0 IMAD.MOV.U32 R4, RZ, RZ, R0 ;  /* 0x000000ffff048224 */ /* 0x000fe400078e0000 */
[----:B------:R-:W-:-:S04]  /*0f40*/  @P0 FADD.FTZ R7, -R6, -RZ ;  /* 0x800000ff06070221 */ /* 0x000fc80000010100 */
[----:B------:R-:W-:-:S04]  /*0f50*/  @P0 FFMA R7, R6, R7, R5 ;  /* 0x0000000706070223 */ /* 0x000fc80000000005 */
[----:B------:R-:W-:-:S04]  /*0f60*/  @P0 FFMA R7, R7, R8, R6 ;  /* 0x0000000807070223 */ /* 0x000fc80000000006 */
[----:B------:R-:W-:-:S07]  /*0f70*/  @P0 FMUL.FTZ R4, R7, 2.3283064365386962891e-10 ;  /* 0x2f80000007040820 */ /* 0x000fce0000410000 */
.L_x_5:
[----:B------:R-:W-:Y:S01]  /*0f80*/  HFMA2 R5, -RZ, RZ, 0, 0 ;  /* 0x00000000ff057431 */ /* 0x000fe200000001ff */
[----:B------:R-:W-:Y:S01]  /*0f90*/  MOV R0, R4 ;  /* 0x0000000400007202 */ /* 0x000fe20000000f00 */
[----:B------:R-:W-:-:S04]  /*0fa0*/  IMAD.MOV.U32 R4, RZ, RZ, R9 ;  /* 0x000000ffff047224 */ /* 0x000fc800078e0009 */
[----:B------:R-:W-:Y:S05]  /*0fb0*/  RET.REL.NODEC R4 `(_Z9kernelOptPfS_S_S_iii) ;  /* 0xfffffff004107950 */ /* 0x000fea0003c3ffff */
.L_x_6:
[----:B------:R-:W-:-:S00]  /*0fc0*/  BRA `(.L_x_6) ;  /* 0xfffffffc00fc7947 */ /* 0x000fc0000383ffff */
[----:B------:R-:W-:-:S00]  /*0fd0*/  NOP ;  /* 0x0000000000007918 */ /* 0x000fc00000000000 */
        /* <DEDUP_REMOVED lines=10> */
.L_x_12:


//--------------------- .text._Z11kernelNaivePfS_S_S_iii --------------------------
	.section	.text._Z11kernelNaivePfS_S_S_iii,"ax",@progbits
	.align	128
        .global         _Z11kernelNaivePfS_S_S_iii
        .type           _Z11kernelNaivePfS_S_S_iii,@function
        .size           _Z11kernelNaivePfS_S_S_iii,(.L_x_13 - _Z11kernelNaivePfS_S_S_iii)
        .other          _Z11kernelNaivePfS_S_S_iii,@"STO_CUDA_ENTRY STV_DEFAULT"
_Z11kernelNaivePfS_S_S_iii:
.text._Z11kernelNaivePfS_S_S_iii:
[----:B------:R-:W-:Y:S01]  /*0000*/  LDC R1, c[0x0][0x37c] ;  /* 0x0000df00ff017b82 */ /* 0x000fe20000000800 */
[----:B------:R-:W0:Y:S07]  /*0010*/  S2R R3, SR_TID.X ;  /* 0x0000000000037919 */ /* 0x000e2e0000002100 */
[----:B------:R-:W1:Y:S01]  /*0020*/  LDC R9, c[0x0][0x3a8] ;  /* 0x0000ea00ff097b82 */ /* 0x000e620000000800 */
[----:B------:R-:W1:Y:S07]  /*0030*/  LDCU.64 UR6, c[0x0][0x3a0] ;  /* 0x00007400ff0677ac */ /* 0x000e6e0008000a00 */
[----:B------:R-:W0:Y:S08]  /*0040*/  S2UR UR4, SR_CTAID.X ;  /* 0x00000000000479c3 */ /* 0x000e300000002500 */
[----:B------:R-:W0:Y:S01]  /*0050*/  LDC R2, c[0x0][0x360] ;  /* 0x0000d800ff027b82 */ /* 0x000e220000000800 */
[----:B-1----:R-:W-:-:S02]  /*0060*/  IMAD R0, R9, UR7, RZ ;  /* 0x0000000709007c24 */ /* 0x002fc4000f8e02ff */
[----:B0-----:R-:W-:Y:S02]  /*0070*/  IMAD R3, R2, UR4, R3 ;  /* 0x0000000402037c24 */ /* 0x001fe4000f8e0203 */
[----:B------:R-:W-:-:S05]  /*0080*/  IMAD R2, R0, UR6, RZ ;  /* 0x0000000600027c24 */ /* 0x000fca000f8e02ff */
[----:B------:R-:W-:-:S13]  /*0090*/  ISETP.GE.AND P0, PT, R3, R2, PT ;  /* 0x000000020300720c */ /* 0x000fda0003f06270 */
[----:B------:R-:W-:Y:S05]  /*00a0*/  @P0 EXIT ;  /* 0x000000000000094d */ /* 0x000fea0003800000 */
[-C--:B------:R-:W-:Y:S01]  /*00b0*/  IABS R4, R0.reuse ;  /* 0x0000000000047213 */ /* 0x080fe20000000000 */
[----:B------:R-:W-:Y:S01]  /*00c0*/  UIADD3 UR4, UPT, UPT, UR7, -0x1, URZ ;  /* 0xffffffff07047890 */ /* 0x000fe2000fffe0ff */
[----:B------:R-:W-:Y:S02]  /*00d0*/  IABS R2, R9 ;  /* 0x0000000900027213 */ /* 0x000fe40000000000 */
[----:B------:R-:W0:Y:S01]  /*00e0*/  I2F.RP R5, R4 ;  /* 0x0000000400057306 */ /* 0x000e220000209400 */
[----:B------:R-:W-:Y:S02]  /*00f0*/  IABS R10, R3 ;  /* 0x00000003000a7213 */ /* 0x000fe40000000000 */
[-C--:B------:R-:W-:Y:S02]  /*0100*/  IABS R12, R0.reuse ;  /* 0x00000000000c7213 */ /* 0x080fe40000000000 */
[----:B------:R-:W-:Y:S02]  /*0110*/  ISETP.GE.AND P3, PT, R3, RZ, PT ;  /* 0x000000ff0300720c */ /* 0x000fe40003f66270 */
[----:B------:R-:W-:Y:S01]  /*0120*/  ISETP.NE.AND P2, PT, R0, RZ, PT ;  /* 0x000000ff0000720c */ /* 0x000fe20003f45270 */
[----:B------:R-:W1:Y:S01]  /*0130*/  I2F.RP R8, R2 ;  /* 0x0000000200087306 */ /* 0x000e620000209400 */
[----:B------:R-:W-:-:S07]  /*0140*/  LOP3.LUT R13, RZ, R0, RZ, 0x33, !PT ;  /* 0x00000000ff0d7212 */ /* 0x000fce00078e33ff */
[----:B0-----:R-:W0:Y:S08]  /*0150*/  MUFU.RCP R5, R5 ;  /* 0x0000000500057308 */ /* 0x001e300000001000 */
[----:B-1----:R-:W-:Y:S01]  /*0160*/  MUFU.RCP R8, R8 ;  /* 0x0000000800087308 */ /* 0x002fe20000001000 */
[----:B0-----:R-:W-:-:S07]  /*0170*/  IADD3 R6, PT, PT, R5, 0xffffffe, RZ ;  /* 0x0ffffffe05067810 */ /* 0x001fce0007ffe0ff */
[----:B------:R0:W1:Y:S02]  /*0180*/  F2I.FTZ.U32.TRUNC.NTZ R7, R6 ;  /* 0x0000000600077305 */ /* 0x000064000021f000 */
[----:B0-----:R-:W-:Y:S01]  /*0190*/  HFMA2 R6, -RZ, RZ, 0, 0 ;  /* 0x00000000ff067431 */ /* 0x001fe200000001ff */
[----:B-1----:R-:W-:-:S05]  /*01a0*/  IADD3 R11, PT, PT, RZ, -R7, RZ ;  /* 0x80000007ff0b7210 */ /* 0x002fca0007ffe0ff */
[----:B------:R-:W-:-:S04]  /*01b0*/  IMAD R11, R11, R4, RZ ;  /* 0x000000040b0b7224 */ /* 0x000fc800078e02ff */
[----:B------:R-:W-:Y:S01]  /*01c0*/  IMAD.HI.U32 R5, R7, R11, R6 ;  /* 0x0000000b07057227 */ /* 0x000fe200078e0006 */
[----:B------:R-:W-:Y:S02]  /*01d0*/  IADD3 R11, PT, PT, RZ, -R12, RZ ;  /* 0x8000000cff0b7210 */ /* 0x000fe40007ffe0ff */
[----:B------:R-:W-:Y:S01]  /*01e0*/  IADD3 R7, PT, PT, R8, 0xffffffe, RZ ;  /* 0x0ffffffe08077810 */ /* 0x000fe20007ffe0ff */
[----:B------:R-:W-:-:S04]  /*01f0*/  IMAD.MOV.U32 R6, RZ, RZ, R10 ;  /* 0x000000ffff067224 */ /* 0x000fc800078e000a */
[----:B------:R-:W-:Y:S01]  /*0200*/  IMAD.HI.U32 R5, R5, R6, RZ ;  /* 0x0000000605057227 */ /* 0x000fe200078e00ff */
[----:B------:R-:W0:Y:S03]  /*0210*/  F2I.FTZ.U32.TRUNC.NTZ R7, R7 ;  /* 0x0000000700077305 */ /* 0x000e26000021f000 */
[----:B------:R-:W-:-:S05]  /*0220*/  IMAD R11, R5, R11, R6 ;  /* 0x0000000b050b7224 */ /* 0x000fca00078e0206 */
[----:B------:R-:W-:Y:S02]  /*0230*/  ISETP.GT.U32.AND P1, PT, R4, R11, PT ;  /* 0x0000000b0400720c */ /* 0x000fe40003f24070 */
[----:B0-----:R-:W-:-:S05]  /*0240*/  IADD3 R15, PT, PT, RZ, -R7, RZ ;  /* 0x80000007ff0f7210 */ /* 0x001fca0007ffe0ff */
[----:B------:R-:W-:-:S06]  /*0250*/  IMAD R15, R15, R2, RZ ;  /* 0x000000020f0f7224 */ /* 0x000fcc00078e02ff */
[----:B------:R-:W-:-:S05]  /*0260*/  @!P1 IMAD.IADD R11, R11, 0x1, -R4 ;  /* 0x000000010b0b9824 */ /* 0x000fca00078e0a04 */
[----:B------:R-:W-:Y:S02]  /*0270*/  ISETP.GT.U32.AND P0, PT, R4, R11, PT ;  /* 0x0000000b0400720c */ /* 0x000fe40003f04070 */
[----:B------:R-:W-:-:S04]  /*0280*/  IADD3 R6, PT, PT, R11, -R4, RZ ;  /* 0x800000040b067210 */ /* 0x000fc80007ffe0ff */
[----:B------:R-:W-:-:S04]  /*0290*/  SEL R6, R6, R11, !P0 ;  /* 0x0000000b06067207 */ /* 0x000fc80004000000 */
[----:B------:R-:W-:-:S04]  /*02a0*/  @!P3 IADD3 R6, PT, PT, -R6, RZ, RZ ;  /* 0x000000ff0606b210 */ /* 0x000fc80007ffe1ff */
[----:B------:R-:W-:Y:S01]  /*02b0*/  SEL R10, R13, R6, !P2 ;  /* 0x000000060d0a7207 */ /* 0x000fe20005000000 */
[----:B------:R-:W-:-:S03]  /*02c0*/  IMAD.MOV.U32 R6, RZ, RZ, RZ ;  /* 0x000000ffff067224 */ /* 0x000fc600078e00ff */
[----:B------:R-:W-:Y:S01]  /*02d0*/  IABS R8, R10 ;  /* 0x0000000a00087213 */ /* 0x000fe20000000000 */
[----:B------:R-:W-:-:S03]  /*02e0*/  IMAD.HI.U32 R6, R7, R15, R6 ;  /* 0x0000000f07067227 */ /* 0x000fc600078e0006 */
[----:B------:R-:W-:-:S05]  /*02f0*/  MOV R7, R8 ;  /* 0x0000000800077202 */ /* 0x000fca0000000f00 */
[----:B------:R-:W-:-:S05]  /*0300*/  IMAD.HI.U32 R6, R6, R7, RZ ;  /* 0x0000000706067227 */ /* 0x000fca00078e00ff */
[----:B------:R-:W-:-:S05]  /*0310*/  IADD3 R8, PT, PT, -R6, RZ, RZ ;  /* 0x000000ff06087210 */ /* 0x000fca0007ffe1ff */
[----:B------:R-:W-:-:S05]  /*0320*/  IMAD R7, R2, R8, R7 ;  /* 0x0000000802077224 */ /* 0x000fca00078e0207 */
[----:B------:R-:W-:-:S13]  /*0330*/  ISETP.GT.U32.AND P4, PT, R2, R7, PT ;  /* 0x000000070200720c */ /* 0x000fda0003f84070 */
[-C--:B------:R-:W-:Y:S01]  /*0340*/  @!P4 IADD3 R7, PT, PT, R7, -R2.reuse, RZ ;  /* 0x800000020707c210 */ /* 0x080fe20007ffe0ff */
[----:B------:R-:W-:Y:S01]  /*0350*/  @!P4 VIADD R6, R6, 0x1 ;  /* 0x000000010606c836 */ /* 0x000fe20000000000 */
[----:B------:R-:W-:Y:S02]  /*0360*/  ISETP.NE.AND P4, PT, R9, RZ, PT ;  /* 0x000000ff0900720c */ /* 0x000fe40003f85270 */
[----:B------:R-:W-:Y:S02]  /*0370*/  ISETP.GE.U32.AND P0, PT, R7, R2, PT ;  /* 0x000000020700720c */ /* 0x000fe40003f06070 */
[----:B------:R-:W-:Y:S02]  /*0380*/  LOP3.LUT R2, R10, R9, RZ, 0x3c, !PT ;  /* 0x000000090a027212 */ /* 0x000fe400078e3cff */
[----:B------:R-:W-:Y:S02]  /*0390*/  IADD3 R7, PT, PT, R9, -0x1, RZ ;  /* 0xffffffff09077810 */ /* 0x000fe40007ffe0ff */
[----:B------:R-:W-:-:S07]  /*03a0*/  ISETP.GE.AND P3, PT, R2, RZ, PT ;  /* 0x000000ff0200720c */ /* 0x000fce0003f66270 */
[----:B------:R-:W-:-:S04]  /*03b0*/  @P0 IADD3 R6, PT, PT, R6, 0x1, RZ ;  /* 0x0000000106060810 */ /* 0x000fc80007ffe0ff */
[----:B------:R-:W-:-:S04]  /*03c0*/  MOV R15, R6 ;  /* 0x00000006000f7202 */ /* 0x000fc80000000f00 */
[----:B------:R-:W-:Y:S02]  /*03d0*/  @!P3 IADD3 R15, PT, PT, -R15, RZ, RZ ;  /* 0x000000ff0f0fb210 */ /* 0x000fe40007ffe1ff */
[----:B------:R-:W-:-:S05]  /*03e0*/  @!P4 LOP3.LUT R15, RZ, R9, RZ, 0x33, !PT ;  /* 0x00000009ff0fc212 */ /* 0x000fca00078e33ff */
[----:B------:R-:W-:-:S04]  /*03f0*/  IMAD.MOV R2, RZ, RZ, -R15 ;  /* 0x000000ffff027224 */ /* 0x000fc800078e0a0f */
[----:B------:R-:W-:-:S05]  /*0400*/  IMAD R2, R9, R2, R10 ;  /* 0x0000000209027224 */ /* 0x000fca00078e020a */
[----:B------:R-:W-:Y:S02]  /*0410*/  ISETP.GE.AND P0, PT, R2, R7, PT ;  /* 0x000000070200720c */ /* 0x000fe40003f06270 */
[C---:B------:R-:W-:Y:S02]  /*0420*/  VIMNMX R6, PT, PT, R15.reuse, R2, PT ;  /* 0x000000020f067248 */ /* 0x040fe40003fe0100 */
[----:B------:R-:W-:-:S04]  /*0430*/  ISETP.GE.OR P0, PT, R15, UR4, P0 ;  /* 0x000000040f007c0c */ /* 0x000fc80008706670 */
[----:B------:R-:W-:-:S13]  /*0440*/  ISETP.LT.OR P0, PT, R6, 0x1, P0 ;  /* 0x000000010600780c */ /* 0x000fda0000701670 */
[----:B------:R-:W-:Y:S05]  /*0450*/  @P0 EXIT ;  /* 0x000000000000094d */ /* 0x000fea0003800000 */
[----:B------:R-:W-:Y:S01]  /*0460*/  ISETP.GE.U32.AND P0, PT, R11, R4, PT ;  /* 0x000000040b00720c */ /* 0x000fe20003f06070 */
[----:B------:R-:W0:Y:S01]  /*0470*/  LDC.64 R20, c[0x0][0x380] ;  /* 0x0000e000ff147b82 */ /* 0x000e220000000a00 */
[----:B------:R-:W-:Y:S01]  /*0480*/  LOP3.LUT R3, R3, R0, RZ, 0x3c, !PT ;  /* 0x0000000003037212 */ /* 0x000fe200078e3cff */
[----:B------:R-:W1:Y:S01]  /*0490*/  LDCU.64 UR6, c[0x0][0x358] ;  /* 0x00006b00ff0677ac */ /* 0x000e620008000a00 */
[----:B------:R-:W-:Y:S02]  /*04a0*/  @!P1 IADD3 R5, PT, PT, R5, 0x1, RZ ;  /* 0x0000000105059810 */ /* 0x000fe40007ffe0ff */
[----:B------:R-:W-:Y:S02]  /*04b0*/  ISETP.GE.AND P3, PT, R3, RZ, PT ;  /* 0x000000ff0300720c */ /* 0x000fe40003f66270 */
[----:B------:R-:W-:-:S05]  /*04c0*/  IADD3 R12, PT, PT, R15, -0x1, RZ ;  /* 0xffffffff0f0c7810 */ /* 0x000fca0007ffe0ff */
[----:B------:R-:W-:-:S05]  /*04d0*/  @P0 IADD3 R5, PT, PT, R5, 0x1, RZ ;  /* 0x0000000105050810 */ /* 0x000fca0007ffe0ff */
[----:B------:R-:W-:Y:S02]  /*04e0*/  IMAD.MOV.U32 R6, RZ, RZ, R5 ;  /* 0x000000ffff067224 */ /* 0x000fe400078e0005 */
[----:B------:R-:W1:Y:S03]  /*04f0*/  LDC.64 R4, c[0x0][0x390] ;  /* 0x0000e400ff047b82 */ /* 0x000e660000000a00 */
[----:B------:R-:W-:-:S04]  /*0500*/  @!P3 IADD3 R6, PT, PT, -R6, RZ, RZ ;  /* 0x000000ff0606b210 */ /* 0x000fc80007ffe1ff */
[----:B------:R-:W-:Y:S02]  /*0510*/  SEL R13, R13, R6, !P2 ;  /* 0x000000060d0d7207 */ /* 0x000fe40005000000 */
[----:B------:R-:W2:Y:S03]  /*0520*/  LDC.64 R6, c[0x0][0x398] ;  /* 0x0000e600ff067b82 */ /* 0x000ea60000000a00 */
[----:B------:R-:W-:-:S04]  /*0530*/  IMAD R0, R0, R13, R2 ;  /* 0x0000000d00007224 */ /* 0x000fc800078e0202 */
[----:B------:R-:W-:-:S05]  /*0540*/  IMAD R0, R12, R9, R0 ;  /* 0x000000090c007224 */ /* 0x000fca00078e0200 */
[----:B------:R-:W-:Y:S01]  /*0550*/  IADD3 R3, PT, PT, R0, -0x1, RZ ;  /* 0xffffffff00037810 */ /* 0x000fe20007ffe0ff */
[----:B-1----:R-:W3:Y:S04]  /*0560*/  LDG.E R19, desc[UR6][R4.64] ;  /* 0x0000000604137981 */ /* 0x002ee8000c1e1900 */
[----:B0-----:R-:W-:Y:S01]  /*0570*/  IMAD.WIDE R20, R3, 0x4, R20 ;  /* 0x0000000403147825 */ /* 0x001fe200078e0214 */
[----:B------:R-:W4:Y:S04]  /*0580*/  LDG.E R24, desc[UR6][R4.64+0x4] ;  /* 0x0000040604187981 */ /* 0x000f28000c1e1900 */
[----:B------:R-:W3:Y:S04]  /*0590*/  LDG.E R0, desc[UR6][R20.64] ;  /* 0x0000000614007981 */ /* 0x000ee8000c1e1900 */
[----:B--2---:R-:W2:Y:S04]  /*05a0*/  LDG.E R3, desc[UR6][R6.64] ;  /* 0x0000000606037981 */ /* 0x004ea8000c1e1900 */
[----:B------:R-:W4:Y:S04]  /*05b0*/  LDG.E R23, desc[UR6][R20.64+0x4] ;  /* 0x0000040614177981 */ /* 0x000f28000c1e1900 */
[----:B------:R-:W5:Y:S04]  /*05c0*/  LDG.E R22, desc[UR6][R6.64+0x4] ;  /* 0x0000040606167981 */ /* 0x000f68000c1e1900 */
[----:B------:R-:W5:Y:S04]  /*05d0*/  LDG.E R15, desc[UR6][R6.64+0x8] ;  /* 0x00000806060f7981 */ /* 0x000f68000c1e1900 */
[----:B------:R4:W5:Y:S01]  /*05e0*/  LDG.E R14, desc[UR6][R20.64+0x8] ;  /* 0x00000806140e7981 */ /* 0x000962000c1e1900 */
[----:B------:R-:W-:-:S03]  /*05f0*/  IMAD.WIDE R10, R9, 0x4, R20 ;  /* 0x00000004090a7825 */ /* 0x000fc600078e0214 */
[----:B------:R-:W5:Y:S04]  /*0600*/  LDG.E R27, desc[UR6][R4.64+0x1c] ;  /* 0x00001c06041b7981 */ /* 0x000f68000c1e1900 */
[----:B------:R-:W5:Y:S01]  /*0610*/  LDG.E R16, desc[UR6][R10.64] ;  /* 0x000000060a107981 */ /* 0x000f62000c1e1900 */
[----:B------:R-:W-:-:S03]  /*0620*/  IMAD.WIDE R8, R9, 0x4, R10 ;  /* 0x0000000409087825 */ /* 0x000fc600078e020a */
[----:B------:R-:W5:Y:S04]  /*0630*/  LDG.E R20, desc[UR6][R4.64+0x8] ;  /* 0x0000080604147981 */ /* 0x000f68000c1e1900 */
[----:B------:R-:W5:Y:S04]  /*0640*/  LDG.E R17, desc[UR6][R10.64+0x4] ;  /* 0x000004060a117981 */ /* 0x000f68000c1e1900 */
[----:B------:R0:W5:Y:S04]  /*0650*/  LDG.E R18, desc[UR6][R10.64+0x8] ;  /* 0x000008060a127981 */ /* 0x000168000c1e1900 */
[----:B------:R-:W5:Y:S04]  /*0660*/  LDG.E R28, desc[UR6][R6.64+0x20] ;  /* 0x00002006061c7981 */ /* 0x000f68000c1e1900 */
[----:B------:R-:W0:Y:S04]  /*0670*/  LDG.E R10, desc[UR6][R4.64+0x10] ;  /* 0x00001006040a7981 */ /* 0x000e28000c1e1900 */
[----:B------:R-:W5:Y:S01]  /*0680*/  LDG.E R11, desc[UR6][R4.64+0x14] ;  /* 0x00001406040b7981 */ /* 0x000f62000c1e1900 */
[----:B---3--:R-:W-:-:S03]  /*0690*/  FFMA R26, R0, R19, RZ ;  /* 0x00000013001a7223 */ /* 0x008fc600000000ff */
[----:B------:R-:W3:Y:S01]  /*06a0*/  LDG.E R19, desc[UR6][R8.64+0x8] ;  /* 0x0000080608137981 */ /* 0x000ee2000c1e1900 */
[----:B--2---:R-:W-:-:S03]  /*06b0*/  FFMA R25, R0, R3, RZ ;  /* 0x0000000300197223 */ /* 0x004fc600000000ff */
[----:B------:R-:W2:Y:S01]  /*06c0*/  LDG.E R3, desc[UR6][R8.64] ;  /* 0x0000000608037981 */ /* 0x000ea2000c1e1900 */
[----:B----4-:R-:W-:-:S03]  /*06d0*/  FFMA R21, R23, R24, R26 ;  /* 0x0000001817157223 */ /* 0x010fc6000000001a */
[----:B------:R-:W4:Y:S01]  /*06e0*/  LDG.E R0, desc[UR6][R8.64+0x4] ;  /* 0x0000040608007981 */ /* 0x000f22000c1e1900 */
[----:B-----5:R-:W-:-:S03]  /*06f0*/  FFMA R29, R23, R22, R25 ;  /* 0x00000016171d7223 */ /* 0x020fc60000000019 */
[----:B------:R-:W5:Y:S04]  /*0700*/  LDG.E R23, desc[UR6][R6.64+0xc] ;  /* 0x00000c0606177981 */ /* 0x000f68000c1e1900 */
[----:B------:R-:W3:Y:S04]  /*0710*/  LDG.E R25, desc[UR6][R4.64+0xc] ;  /* 0x00000c0604197981 */ /* 0x000ee8000c1e1900 */
[----:B------:R-:W2:Y:S04]  /*0720*/  LDG.E R22, desc[UR6][R6.64+0x10] ;  /* 0x0000100606167981 */ /* 0x000ea8000c1e1900 */
[----:B------:R-:W4:Y:S01]  /*0730*/  LDG.E R9, desc[UR6][R6.64+0x14] ;  /* 0x0000140606097981 */ /* 0x000f22000c1e1900 */
[----:B------:R-:W-:-:S03]  /*0740*/  FFMA R29, R14, R15, R29 ;  /* 0x0000000f0e1d7223 */ /* 0x000fc6000000001d */
[----:B------:R-:W4:Y:S04]  /*0750*/  LDG.E R26, desc[UR6][R6.64+0x18] ;  /* 0x00001806061a7981 */ /* 0x000f28000c1e1900 */
[----:B------:R-:W4:Y:S04]  /*0760*/  LDG.E R24, desc[UR6][R4.64+0x18] ;  /* 0x0000180604187981 */ /* 0x000f28000c1e1900 */
[----:B------:R-:W4:Y:S04]  /*0770*/  LDG.E R15, desc[UR6][R6.64+0x1c] ;  /* 0x00001c06060f7981 */ /* 0x000f28000c1e1900 */
[----:B------:R4:W4:Y:S01]  /*0780*/  LDG.E R8, desc[UR6][R4.64+0x20] ;  /* 0x0000200604087981 */ /* 0x000922000c1e1900 */
[----:B------:R-:W-:Y:S01]  /*0790*/  FFMA R20, R14, R20, R21 ;  /* 0x000000140e147223 */ /* 0x000fe20000000015 */
[----:B------:R-:W-:Y:S01]  /*07a0*/  BSSY.RECONVERGENT B0, `(.L_x_7) ;  /* 0x000001b000007945 */ /* 0x000fe20003800200 */
[----:B-----5:R-:W-:-:S02]  /*07b0*/  FFMA R14, R16, R23, R29 ;  /* 0x00000017100e7223 */ /* 0x020fc4000000001d */
[----:B---3--:R-:W-:Y:S02]  /*07c0*/  FFMA R25, R16, R25, R20 ;  /* 0x0000001910197223 */ /* 0x008fe40000000014 */
[C---:B--2---:R-:W-:Y:S02]  /*07d0*/  FFMA R21, R17.reuse, R22, R14 ;  /* 0x0000001611157223 */ /* 0x044fe4000000000e */
[----:B0-----:R-:W-:Y:S02]  /*07e0*/  FFMA R10, R17, R10, R25 ;  /* 0x0000000a110a7223 */ /* 0x001fe40000000019 */
[C---:B----4-:R-:W-:Y:S02]  /*07f0*/  FFMA R4, R18.reuse, R9, R21 ;  /* 0x0000000912047223 */ /* 0x050fe40000000015 */
[----:B------:R-:W-:Y:S02]  /*0800*/  FFMA R11, R18, R11, R10 ;  /* 0x0000000b120b7223 */ /* 0x000fe4000000000a */
[----:B------:R-:W-:-:S02]  /*0810*/  FFMA R5, R3, R26, R4 ;  /* 0x0000001a03057223 */ /* 0x000fc40000000004 */
[----:B------:R-:W-:Y:S02]  /*0820*/  FFMA R24, R3, R24, R11 ;  /* 0x0000001803187223 */ /* 0x000fe4000000000b */
[C---:B------:R-:W-:Y:S02]  /*0830*/  FFMA R4, R0.reuse, R15, R5 ;  /* 0x0000000f00047223 */ /* 0x040fe40000000005 */
[----:B------:R-:W-:Y:S02]  /*0840*/  FFMA R27, R0, R27, R24 ;  /* 0x0000001b001b7223 */ /* 0x000fe40000000018 */
[C---:B------:R-:W-:Y:S02]  /*0850*/  FFMA R4, R19.reuse, R28, R4 ;  /* 0x0000001c13047223 */ /* 0x040fe40000000004 */
[----:B------:R-:W-:Y:S02]  /*0860*/  FFMA R8, R19, R8, R27 ;  /* 0x0000000813087223 */ /* 0x000fe4000000001b */
[----:B------:R-:W-:-:S04]  /*0870*/  FMUL R3, R4, R4 ;  /* 0x0000000404037220 */ /* 0x000fc80000400000 */
[----:B------:R-:W-:-:S04]  /*0880*/  FFMA R3, R8, R8, R3 ;  /* 0x0000000808037223 */ /* 0x000fc80000000003 */
[----:B------:R-:W-:Y:S01]  /*0890*/  VIADD R0, R3, 0xf3000000 ;  /* 0xf300000003007836 */ /* 0x000fe20000000000 */
[----:B------:R0:W1:Y:S04]  /*08a0*/  MUFU.RSQ R4, R3 ;  /* 0x0000000300047308 */ /* 0x0000680000001400 */
[----:B------:R-:W-:-:S13]  /*08b0*/  ISETP.GT.U32.AND P0, PT, R0, 0x727fffff, PT ;  /* 0x727fffff0000780c */ /* 0x000fda0003f04070 */
[----:B01----:R-:W-:Y:S05]  /*08c0*/  @!P0 BRA `(.L_x_8) ;  /* 0x0000000000108947 */ /* 0x003fea0003800000 */
[----:B------:R-:W-:-:S07]  /*08d0*/  MOV R8, 0x8f0 ;  /* 0x000008f000087802 */ /* 0x000fce0000000f00 */
[----:B------:R-:W-:Y:S05]  /*08e0*/  CALL.REL.NOINC `($__internal_1_$__cuda_sm20_sqrt_rn_f32_slowpath) ;  /* 0x00000000004c7944 */ /* 0x000fea0003c00000 */
[----:B------:R-:W-:Y:S01]  /*08f0*/  MOV R0, R3 ;  /* 0x0000000300007202 */ /* 0x000fe20000000f00 */
[----:B------:R-:W-:Y:S06]  /*0900*/  BRA `(.L_x_9) ;  /* 0x0000000000107947 */ /* 0x000fec0003800000 */
.L_x_8:
[----:B------:R-:W-:Y:S01]  /*0910*/  FMUL.FTZ R0, R3, R4 ;  /* 0x0000000403007220 */ /* 0x000fe20000410000 */
[----:B------:R-:W-:-:S03]  /*0920*/  FMUL.FTZ R4, R4, 0.5 ;  /* 0x3f00000004047820 */ /* 0x000fc60000410000 */
[----:B------:R-:W-:-:S04]  /*0930*/  FFMA R3, -R0, R0, R3 ;  /* 0x0000000000037223 */ /* 0x000fc80000000103 */
[----:B------:R-:W-:-:S07]  /*0940*/  FFMA R0, R3, R4, R0 ;  /* 0x0000000403007223 */ /* 0x000fce0000000000 */
.L_x_9:
[----:B------:R-:W-:Y:S05]  /*0950*/  BSYNC.RECONVERGENT B0 ;  /* 0x0000000000007941 */ /* 0x000fea0003800200 */
.L_x_7:
        /* <DEDUP_REMOVED lines=12> */
        .weak           $__internal_1_$__cuda_sm20_sqrt_rn_f32_slowpath
        .type           $__internal_1_$__cuda_sm20_sqrt_rn_f32_slowpath,@function
        .size           $__internal_1_$__cuda_sm20_sqrt_rn_f32_slowpath,(.L_x_13 - $__internal_1_$__cuda_sm20_sqrt_rn_f32_slowpath)
$__internal_1_$__cuda_sm20_sqrt_rn_f32_slowpath:
[----:B------:R-:W-:-:S13]  /*0a20*/  LOP3.LUT P0, RZ, R3, 0x7fffffff, RZ, 0xc0, !PT ;  /* 0x7fffffff03ff7812 */ /* 0x000fda000780c0ff */
[----:B------:R-:W-:Y:S05]  /*0a30*/  @!P0 BRA `(.L_x_10) ;  /* 0x0000000000448947 */ /* 0x000fea0003800000 */
[----:B------:R-:W-:Y:S02]  /*0a40*/  FSETP.GEU.FTZ.AND P0, PT, R3, RZ, PT ;  /* 0x000000ff0300720b */ /* 0x000fe40003f1e000 */
[----:B------:R-:W-:-:S11]  /*0a50*/  MOV R0, R3 ;  /* 0x0000000300007202 */ /* 0x000fd60000000f00 */
[----:B------:R-:W-:Y:S01]  /*0a60*/  @!P0 IMAD.MOV.U32 R3, RZ, RZ, 0x7fffffff ;  /* 0x7fffffffff038424 */ /* 0x000fe200078e00ff */
        /* <DEDUP_REMOVED lines=9> */
[----:B------:R-:W-:Y:S02]  /*0b00*/  @!P0 MOV R3, R0 ;  /* 0x0000000000038202 */ /* 0x000fe40000000f00 */
[----:B------:R-:W-:-:S04]  /*0b10*/  @P0 FADD.FTZ R6, -R5, -RZ ;  /* 0x800000ff05060221 */ /* 0x000fc80000010100 */
[----:B------:R-:W-:-:S04]  /*0b20*/  @P0 FFMA R6, R5, R6, R4 ;  /* 0x0000000605060223 */ /* 0x000fc80000000004 */
[----:B------:R-:W-:-:S04]  /*0b30*/  @P0 FFMA R6, R6, R7, R5 ;  /* 0x0000000706060223 */ /* 0x000fc80000000005 */
[----:B------:R-:W-:-:S07]  /*0b40*/  @P0 FMUL.FTZ R3, R6, 2.3283064365386962891e-10 ;  /* 0x2f80000006030820 */ /* 0x000fce0000410000 */
.L_x_10:
[----:B------:R-:W-:Y:S01]  /*0b50*/  HFMA2 R5, -RZ, RZ, 0, 0 ;  /* 0x00000000ff057431 */ /* 0x000fe200000001ff */
[----:B------:R-:W-:-:S04]  /*0b60*/  MOV R4, R8 ;  /* 0x0000000800047202 */ /* 0x000fc80000000f00 */
[----:B------:R-:W-:Y:S05]  /*0b70*/  RET.REL.NODEC R4 `(_Z11kernelNaivePfS_S_S_iii) ;  /* 0xfffffff404207950 */ /* 0x000fea0003c3ffff */
.L_x_11:
        /* <DEDUP_REMOVED lines=16> */
.L_x_13:


//--------------------- .nv.shared._Z9kernelOptPfS_S_S_iii --------------------------
	.section	.nv.shared._Z9kernelOptPfS_S_S_iii,"aw",@nobits
	.sectionflags	@""
	.align	4
.nv.shared._Z9kernelOptPfS_S_S_iii:
	.zero		2392


//--------------------- .nv.shared.reserved.0     --------------------------
	.section	.nv.shared.reserved.0,"aw",@nobits
	.weak		__nv_reservedSMEM_offset_0_alias
	.size		__nv_reservedSMEM_offset_0_alias, 0, 64
	.other		__nv_reservedSMEM_offset_0_alias,@"STO_CUDA_RESERVED_SHARED STV_DEFAULT"
__nv_reservedSMEM_offset_0_alias:
	.zero		0
	.zero		64


//--------------------- .nv.constant0._Z9kernelOptPfS_S_S_iii --------------------------
	.section	.nv.constant0._Z9kernelOptPfS_S_S_iii,"a",@progbits
	.sectionflags	@""
	.align	4
.nv.constant0._Z9kernelOptPfS_S_S_iii:
	.zero		940


//--------------------- .nv.constant0._Z11kernelNaivePfS_S_S_iii --------------------------
	.section	.nv.constant0._Z11kernelNaivePfS_S_S_iii,"a",@progbits
	.sectionflags	@""
	.align	4
.nv.constant0._Z11kernelNaivePfS_S_S_iii:
	.zero		940


//--------------------- SYMBOLS --------------------------

	.type		.nv.reservedSmem.offset0,@object
	.size		.nv.reservedSmem.offset0,0x4
	.type		.nv.reservedSmem.cap,@object
	.size		.nv.reservedSmem.cap,0x4
